//
// Generated by NVIDIA NVVM Compiler
//
// Compiler Build ID: CL-36424714
// Cuda compilation tools, release 13.0, V13.0.88
// Based on NVVM 20.0.0
//

.version 9.0
.target sm_100
.address_size 64

	// .globl	_Z9mmaKernelPK6__halfS1_Pfiii
.extern .func  (.param .b32 func_retval0) vprintf
(
	.param .b64 vprintf_param_0,
	.param .b64 vprintf_param_1
)
;
// _ZZ9mmaKernelPK6__halfS1_PfiiiE8A_shared has been demoted
// _ZZ9mmaKernelPK6__halfS1_PfiiiE8B_shared has been demoted
.global .align 1 .b8 $str[3] = {37, 100};
.global .align 1 .b8 $str$1[12] = {72, 101, 108, 108, 111, 32, 37, 46, 51, 102, 10};

.visible .entry _Z9mmaKernelPK6__halfS1_Pfiii(
	.param .u64 .ptr .align 1 _Z9mmaKernelPK6__halfS1_Pfiii_param_0,
	.param .u64 .ptr .align 1 _Z9mmaKernelPK6__halfS1_Pfiii_param_1,
	.param .u64 .ptr .align 1 _Z9mmaKernelPK6__halfS1_Pfiii_param_2,
	.param .u32 _Z9mmaKernelPK6__halfS1_Pfiii_param_3,
	.param .u32 _Z9mmaKernelPK6__halfS1_Pfiii_param_4,
	.param .u32 _Z9mmaKernelPK6__halfS1_Pfiii_param_5
)
{
	.local .align 8 .b8 	__local_depot0[8];
	.reg .b64 	%SP;
	.reg .b64 	%SPL;
	.reg .pred 	%p<7>;
	.reg .b16 	%rs<25>;
	.reg .b32 	%r<67>;
	.reg .b32 	%f<13>;
	.reg .b64 	%rd<32>;
	.reg .b64 	%fd<5>;
	// demoted variable
	.shared .align 16 .b8 _ZZ9mmaKernelPK6__halfS1_PfiiiE8A_shared[512];
	// demoted variable
	.shared .align 16 .b8 _ZZ9mmaKernelPK6__halfS1_PfiiiE8B_shared[256];
	mov.u64 	%SPL, __local_depot0;
	cvta.local.u64 	%SP, %SPL;
	ld.param.u64 	%rd5, [_Z9mmaKernelPK6__halfS1_Pfiii_param_0];
	ld.param.u64 	%rd6, [_Z9mmaKernelPK6__halfS1_Pfiii_param_1];
	ld.param.u64 	%rd7, [_Z9mmaKernelPK6__halfS1_Pfiii_param_2];
	ld.param.u32 	%r9, [_Z9mmaKernelPK6__halfS1_Pfiii_param_4];
	ld.param.u32 	%r10, [_Z9mmaKernelPK6__halfS1_Pfiii_param_5];
	cvta.to.global.u64 	%rd1, %rd7;
	add.u64 	%rd8, %SP, 0;
	add.u64 	%rd2, %SPL, 0;
	mov.u32 	%r1, %tid.x;
	and.b32  	%r2, %r1, 31;
	setp.gt.u32 	%p1, %r2, 15;
	@%p1 bra 	$L__BB0_2;
	cvta.to.global.u64 	%rd9, %rd6;
	cvta.to.global.u64 	%rd10, %rd5;
	mul.lo.s32 	%r11, %r10, %r2;
	shl.b32 	%r12, %r2, 5;
	mov.u32 	%r13, _ZZ9mmaKernelPK6__halfS1_PfiiiE8A_shared;
	add.s32 	%r14, %r13, %r12;
	mul.wide.s32 	%rd11, %r11, 2;
	add.s64 	%rd12, %rd10, %rd11;
	ld.global.u16 	%rs1, [%rd12];
	ld.global.u16 	%rs2, [%rd12+2];
	ld.global.u16 	%rs3, [%rd12+4];
	ld.global.u16 	%rs4, [%rd12+6];
	ld.global.u16 	%rs5, [%rd12+8];
	ld.global.u16 	%rs6, [%rd12+10];
	ld.global.u16 	%rs7, [%rd12+12];
	ld.global.u16 	%rs8, [%rd12+14];
	mov.b32 	%r15, {%rs7, %rs8};
	mov.b32 	%r16, {%rs5, %rs6};
	mov.b32 	%r17, {%rs3, %rs4};
	mov.b32 	%r18, {%rs1, %rs2};
	st.shared.v4.b32 	[%r14], {%r18, %r17, %r16, %r15};
	ld.global.u16 	%rs9, [%rd12+16];
	ld.global.u16 	%rs10, [%rd12+18];
	ld.global.u16 	%rs11, [%rd12+20];
	ld.global.u16 	%rs12, [%rd12+22];
	ld.global.u16 	%rs13, [%rd12+24];
	ld.global.u16 	%rs14, [%rd12+26];
	ld.global.u16 	%rs15, [%rd12+28];
	ld.global.u16 	%rs16, [%rd12+30];
	mov.b32 	%r19, {%rs15, %rs16};
	mov.b32 	%r20, {%rs13, %rs14};
	mov.b32 	%r21, {%rs11, %rs12};
	mov.b32 	%r22, {%rs9, %rs10};
	st.shared.v4.b32 	[%r14+16], {%r22, %r21, %r20, %r19};
	mul.lo.s32 	%r23, %r9, %r2;
	shl.b32 	%r24, %r2, 4;
	mov.u32 	%r25, _ZZ9mmaKernelPK6__halfS1_PfiiiE8B_shared;
	add.s32 	%r26, %r25, %r24;
	mul.wide.s32 	%rd13, %r23, 2;
	add.s64 	%rd14, %rd9, %rd13;
	ld.global.u16 	%rs17, [%rd14];
	ld.global.u16 	%rs18, [%rd14+2];
	ld.global.u16 	%rs19, [%rd14+4];
	ld.global.u16 	%rs20, [%rd14+6];
	ld.global.u16 	%rs21, [%rd14+8];
	ld.global.u16 	%rs22, [%rd14+10];
	ld.global.u16 	%rs23, [%rd14+12];
	ld.global.u16 	%rs24, [%rd14+14];
	mov.b32 	%r27, {%rs23, %rs24};
	mov.b32 	%r28, {%rs21, %rs22};
	mov.b32 	%r29, {%rs19, %rs20};
	mov.b32 	%r30, {%rs17, %rs18};
	st.shared.v4.b32 	[%r26], {%r30, %r29, %r28, %r27};
$L__BB0_2:
	and.b32  	%r3, %r1, 15;
	shl.b32 	%r36, %r1, 5;
	and.b32  	%r37, %r36, 480;
	mov.u32 	%r38, _ZZ9mmaKernelPK6__halfS1_PfiiiE8A_shared;
	add.s32 	%r39, %r38, %r37;
	and.b32  	%r40, %r1, 1008;
	add.s32 	%r35, %r39, %r40;
	// begin inline asm
	ldmatrix.sync.aligned.m8n8.x4.shared.b16 {%r31, %r32, %r33, %r34}, [%r35];
	// end inline asm
	setp.ne.s32 	%p2, %r1, 0;
	@%p2 bra 	$L__BB0_4;
	st.local.u32 	[%rd2], %r31;
	mov.u64 	%rd15, $str;
	cvta.global.u64 	%rd16, %rd15;
	{ // callseq 0, 0
	.param .b64 param0;
	st.param.b64 	[param0], %rd16;
	.param .b64 param1;
	st.param.b64 	[param1], %rd8;
	.param .b32 retval0;
	call.uni (retval0), 
	vprintf, 
	(
	param0, 
	param1
	);
	ld.param.b32 	%r41, [retval0];
	} // callseq 0
$L__BB0_4:
	setp.ne.s32 	%p3, %r1, 0;
	shl.b32 	%r52, %r3, 4;
	mov.u32 	%r53, _ZZ9mmaKernelPK6__halfS1_PfiiiE8B_shared;
	add.s32 	%r45, %r53, %r52;
	// begin inline asm
	ldmatrix.sync.aligned.m8n8.x2.shared.trans.b16 {%r43, %r44}, [%r45];
	// end inline asm
	mov.f32 	%f5, 0f00000000;
	mov.f32 	%f6, %f5;
	mov.f32 	%f7, %f5;
	mov.f32 	%f8, %f5;
	// begin inline asm
	mma.sync.aligned.m16n8k16.row.col.f32.f16.f16.f32 {%f5, %f6, %f7, %f8}, {%r31, %r32, %r33, %r34}, {%r43, %r44}, {%f5, %f6, %f7, %f8};

	// end inline asm
	shr.u32 	%r54, %r1, 2;
	shl.b32 	%r55, %r1, 1;
	and.b32  	%r56, %r55, 6;
	mad.lo.s32 	%r8, %r54, %r9, %r56;
	mul.wide.s32 	%rd18, %r8, 4;
	add.s64 	%rd3, %rd1, %rd18;
	st.global.f32 	[%rd3], %f5;
	@%p3 bra 	$L__BB0_6;
	cvt.f64.f32 	%fd1, %f5;
	st.local.f64 	[%rd2], %fd1;
	mov.u64 	%rd19, $str$1;
	cvta.global.u64 	%rd20, %rd19;
	{ // callseq 1, 0
	.param .b64 param0;
	st.param.b64 	[param0], %rd20;
	.param .b64 param1;
	st.param.b64 	[param1], %rd8;
	.param .b32 retval0;
	call.uni (retval0), 
	vprintf, 
	(
	param0, 
	param1
	);
	ld.param.b32 	%r57, [retval0];
	} // callseq 1
$L__BB0_6:
	setp.ne.s32 	%p4, %r1, 0;
	st.global.f32 	[%rd3+4], %f6;
	@%p4 bra 	$L__BB0_8;
	cvt.f64.f32 	%fd2, %f6;
	st.local.f64 	[%rd2], %fd2;
	mov.u64 	%rd22, $str$1;
	cvta.global.u64 	%rd23, %rd22;
	{ // callseq 2, 0
	.param .b64 param0;
	st.param.b64 	[param0], %rd23;
	.param .b64 param1;
	st.param.b64 	[param1], %rd8;
	.param .b32 retval0;
	call.uni (retval0), 
	vprintf, 
	(
	param0, 
	param1
	);
	ld.param.b32 	%r59, [retval0];
	} // callseq 2
$L__BB0_8:
	setp.ne.s32 	%p5, %r1, 0;
	shl.b32 	%r61, %r9, 3;
	add.s32 	%r62, %r8, %r61;
	mul.wide.s32 	%rd25, %r62, 4;
	add.s64 	%rd4, %rd1, %rd25;
	st.global.f32 	[%rd4], %f7;
	@%p5 bra 	$L__BB0_10;
	cvt.f64.f32 	%fd3, %f7;
	st.local.f64 	[%rd2], %fd3;
	mov.u64 	%rd26, $str$1;
	cvta.global.u64 	%rd27, %rd26;
	{ // callseq 3, 0
	.param .b64 param0;
	st.param.b64 	[param0], %rd27;
	.param .b64 param1;
	st.param.b64 	[param1], %rd8;
	.param .b32 retval0;
	call.uni (retval0), 
	vprintf, 
	(
	param0, 
	param1
	);
	ld.param.b32 	%r63, [retval0];
	} // callseq 3
$L__BB0_10:
	setp.ne.s32 	%p6, %r1, 0;
	st.global.f32 	[%rd4+4], %f8;
	@%p6 bra 	$L__BB0_12;
	cvt.f64.f32 	%fd4, %f8;
	st.local.f64 	[%rd2], %fd4;
	mov.u64 	%rd29, $str$1;
	cvta.global.u64 	%rd30, %rd29;
	{ // callseq 4, 0
	.param .b64 param0;
	st.param.b64 	[param0], %rd30;
	.param .b64 param1;
	st.param.b64 	[param1], %rd8;
	.param .b32 retval0;
	call.uni (retval0), 
	vprintf, 
	(
	param0, 
	param1
	);
	ld.param.b32 	%r65, [retval0];
	} // callseq 4
$L__BB0_12:
	ret;

}
	// .globl	_Z11naiveKernelPK6__halfS1_Pfiii
.visible .entry _Z11naiveKernelPK6__halfS1_Pfiii(
	.param .u64 .ptr .align 1 _Z11naiveKernelPK6__halfS1_Pfiii_param_0,
	.param .u64 .ptr .align 1 _Z11naiveKernelPK6__halfS1_Pfiii_param_1,
	.param .u64 .ptr .align 1 _Z11naiveKernelPK6__halfS1_Pfiii_param_2,
	.param .u32 _Z11naiveKernelPK6__halfS1_Pfiii_param_3,
	.param .u32 _Z11naiveKernelPK6__halfS1_Pfiii_param_4,
	.param .u32 _Z11naiveKernelPK6__halfS1_Pfiii_param_5
)
{
	.reg .pred 	%p<10>;
	.reg .b16 	%rs<117>;
	.reg .b32 	%r<41>;
	.reg .b32 	%f<83>;
	.reg .b64 	%rd<70>;

	ld.param.u64 	%rd10, [_Z11naiveKernelPK6__halfS1_Pfiii_param_0];
	ld.param.u64 	%rd11, [_Z11naiveKernelPK6__halfS1_Pfiii_param_1];
	ld.param.u64 	%rd9, [_Z11naiveKernelPK6__halfS1_Pfiii_param_2];
	ld.param.u32 	%r25, [_Z11naiveKernelPK6__halfS1_Pfiii_param_4];
	ld.param.u32 	%r26, [_Z11naiveKernelPK6__halfS1_Pfiii_param_5];
	cvta.to.global.u64 	%rd1, %rd11;
	cvta.to.global.u64 	%rd2, %rd10;
	mov.u32 	%r1, %ctaid.y;
	mov.u32 	%r2, %ctaid.x;
	setp.lt.s32 	%p1, %r26, 1;
	mov.f32 	%f82, 0f00000000;
	@%p1 bra 	$L__BB1_13;
	mul.lo.s32 	%r3, %r26, %r1;
	and.b32  	%r4, %r26, 15;
	setp.lt.u32 	%p2, %r26, 16;
	mov.f32 	%f82, 0f00000000;
	mov.b32 	%r37, 0;
	@%p2 bra 	$L__BB1_4;
	and.b32  	%r37, %r26, 2147483632;
	neg.s32 	%r35, %r37;
	shl.b32 	%r7, %r25, 4;
	mul.wide.u32 	%rd12, %r3, 2;
	add.s64 	%rd13, %rd12, %rd2;
	add.s64 	%rd68, %rd13, 16;
	mov.f32 	%f82, 0f00000000;
	mul.wide.s32 	%rd16, %r25, 2;
	mov.u32 	%r34, %r2;
$L__BB1_3:
	.pragma "nounroll";
	mul.wide.s32 	%rd14, %r34, 2;
	add.s64 	%rd15, %rd1, %rd14;
	ld.global.u16 	%rs2, [%rd68+-16];
	ld.global.u16 	%rs3, [%rd15];
	// begin inline asm
	{mul.f16 %rs1,%rs2,%rs3;
}
	// end inline asm
	// begin inline asm
	{  cvt.f32.f16 %f18, %rs1;}

	// end inline asm
	add.f32 	%f34, %f82, %f18;
	add.s64 	%rd17, %rd15, %rd16;
	ld.global.u16 	%rs6, [%rd68+-14];
	ld.global.u16 	%rs7, [%rd17];
	// begin inline asm
	{mul.f16 %rs5,%rs6,%rs7;
}
	// end inline asm
	// begin inline asm
	{  cvt.f32.f16 %f19, %rs5;}

	// end inline asm
	add.f32 	%f35, %f34, %f19;
	add.s64 	%rd18, %rd17, %rd16;
	ld.global.u16 	%rs10, [%rd68+-12];
	ld.global.u16 	%rs11, [%rd18];
	// begin inline asm
	{mul.f16 %rs9,%rs10,%rs11;
}
	// end inline asm
	// begin inline asm
	{  cvt.f32.f16 %f20, %rs9;}

	// end inline asm
	add.f32 	%f36, %f35, %f20;
	add.s64 	%rd19, %rd18, %rd16;
	ld.global.u16 	%rs14, [%rd68+-10];
	ld.global.u16 	%rs15, [%rd19];
	// begin inline asm
	{mul.f16 %rs13,%rs14,%rs15;
}
	// end inline asm
	// begin inline asm
	{  cvt.f32.f16 %f21, %rs13;}

	// end inline asm
	add.f32 	%f37, %f36, %f21;
	add.s64 	%rd20, %rd19, %rd16;
	ld.global.u16 	%rs18, [%rd68+-8];
	ld.global.u16 	%rs19, [%rd20];
	// begin inline asm
	{mul.f16 %rs17,%rs18,%rs19;
}
	// end inline asm
	// begin inline asm
	{  cvt.f32.f16 %f22, %rs17;}

	// end inline asm
	add.f32 	%f38, %f37, %f22;
	add.s64 	%rd21, %rd20, %rd16;
	ld.global.u16 	%rs22, [%rd68+-6];
	ld.global.u16 	%rs23, [%rd21];
	// begin inline asm
	{mul.f16 %rs21,%rs22,%rs23;
}
	// end inline asm
	// begin inline asm
	{  cvt.f32.f16 %f23, %rs21;}

	// end inline asm
	add.f32 	%f39, %f38, %f23;
	add.s64 	%rd22, %rd21, %rd16;
	ld.global.u16 	%rs26, [%rd68+-4];
	ld.global.u16 	%rs27, [%rd22];
	// begin inline asm
	{mul.f16 %rs25,%rs26,%rs27;
}
	// end inline asm
	// begin inline asm
	{  cvt.f32.f16 %f24, %rs25;}

	// end inline asm
	add.f32 	%f40, %f39, %f24;
	add.s64 	%rd23, %rd22, %rd16;
	ld.global.u16 	%rs30, [%rd68+-2];
	ld.global.u16 	%rs31, [%rd23];
	// begin inline asm
	{mul.f16 %rs29,%rs30,%rs31;
}
	// end inline asm
	// begin inline asm
	{  cvt.f32.f16 %f25, %rs29;}

	// end inline asm
	add.f32 	%f41, %f40, %f25;
	add.s64 	%rd24, %rd23, %rd16;
	ld.global.u16 	%rs34, [%rd68];
	ld.global.u16 	%rs35, [%rd24];
	// begin inline asm
	{mul.f16 %rs33,%rs34,%rs35;
}
	// end inline asm
	// begin inline asm
	{  cvt.f32.f16 %f26, %rs33;}

	// end inline asm
	add.f32 	%f42, %f41, %f26;
	add.s64 	%rd25, %rd24, %rd16;
	ld.global.u16 	%rs38, [%rd68+2];
	ld.global.u16 	%rs39, [%rd25];
	// begin inline asm
	{mul.f16 %rs37,%rs38,%rs39;
}
	// end inline asm
	// begin inline asm
	{  cvt.f32.f16 %f27, %rs37;}

	// end inline asm
	add.f32 	%f43, %f42, %f27;
	add.s64 	%rd26, %rd25, %rd16;
	ld.global.u16 	%rs42, [%rd68+4];
	ld.global.u16 	%rs43, [%rd26];
	// begin inline asm
	{mul.f16 %rs41,%rs42,%rs43;
}
	// end inline asm
	// begin inline asm
	{  cvt.f32.f16 %f28, %rs41;}

	// end inline asm
	add.f32 	%f44, %f43, %f28;
	add.s64 	%rd27, %rd26, %rd16;
	ld.global.u16 	%rs46, [%rd68+6];
	ld.global.u16 	%rs47, [%rd27];
	// begin inline asm
	{mul.f16 %rs45,%rs46,%rs47;
}
	// end inline asm
	// begin inline asm
	{  cvt.f32.f16 %f29, %rs45;}

	// end inline asm
	add.f32 	%f45, %f44, %f29;
	add.s64 	%rd28, %rd27, %rd16;
	ld.global.u16 	%rs50, [%rd68+8];
	ld.global.u16 	%rs51, [%rd28];
	// begin inline asm
	{mul.f16 %rs49,%rs50,%rs51;
}
	// end inline asm
	// begin inline asm
	{  cvt.f32.f16 %f30, %rs49;}

	// end inline asm
	add.f32 	%f46, %f45, %f30;
	add.s64 	%rd29, %rd28, %rd16;
	ld.global.u16 	%rs54, [%rd68+10];
	ld.global.u16 	%rs55, [%rd29];
	// begin inline asm
	{mul.f16 %rs53,%rs54,%rs55;
}
	// end inline asm
	// begin inline asm
	{  cvt.f32.f16 %f31, %rs53;}

	// end inline asm
	add.f32 	%f47, %f46, %f31;
	add.s64 	%rd30, %rd29, %rd16;
	ld.global.u16 	%rs58, [%rd68+12];
	ld.global.u16 	%rs59, [%rd30];
	// begin inline asm
	{mul.f16 %rs57,%rs58,%rs59;
}
	// end inline asm
	// begin inline asm
	{  cvt.f32.f16 %f32, %rs57;}

	// end inline asm
	add.f32 	%f48, %f47, %f32;
	add.s64 	%rd31, %rd30, %rd16;
	ld.global.u16 	%rs62, [%rd68+14];
	ld.global.u16 	%rs63, [%rd31];
	// begin inline asm
	{mul.f16 %rs61,%rs62,%rs63;
}
	// end inline asm
	// begin inline asm
	{  cvt.f32.f16 %f33, %rs61;}

	// end inline asm
	add.f32 	%f82, %f48, %f33;
	add.s32 	%r35, %r35, 16;
	add.s32 	%r34, %r34, %r7;
	add.s64 	%rd68, %rd68, 32;
	setp.ne.s32 	%p3, %r35, 0;
	@%p3 bra 	$L__BB1_3;
$L__BB1_4:
	setp.eq.s32 	%p4, %r4, 0;
	@%p4 bra 	$L__BB1_13;
	and.b32  	%r13, %r26, 7;
	setp.lt.u32 	%p5, %r4, 8;
	@%p5 bra 	$L__BB1_7;
	add.s32 	%r28, %r37, %r3;
	mul.wide.u32 	%rd32, %r28, 2;
	add.s64 	%rd33, %rd2, %rd32;
	mad.lo.s32 	%r29, %r37, %r25, %r2;
	mul.wide.s32 	%rd34, %r29, 2;
	add.s64 	%rd35, %rd1, %rd34;
	ld.global.u16 	%rs66, [%rd33];
	ld.global.u16 	%rs67, [%rd35];
	// begin inline asm
	{mul.f16 %rs65,%rs66,%rs67;
}
	// end inline asm
	// begin inline asm
	{  cvt.f32.f16 %f50, %rs65;}

	// end inline asm
	add.f32 	%f58, %f82, %f50;
	cvt.u64.u32 	%rd36, %r3;
	cvt.u64.u32 	%rd37, %r37;
	add.s64 	%rd38, %rd37, %rd36;
	shl.b64 	%rd39, %rd38, 1;
	add.s64 	%rd40, %rd2, %rd39;
	mul.wide.s32 	%rd41, %r25, 2;
	add.s64 	%rd42, %rd35, %rd41;
	ld.global.u16 	%rs70, [%rd40+2];
	ld.global.u16 	%rs71, [%rd42];
	// begin inline asm
	{mul.f16 %rs69,%rs70,%rs71;
}
	// end inline asm
	// begin inline asm
	{  cvt.f32.f16 %f51, %rs69;}

	// end inline asm
	add.f32 	%f59, %f58, %f51;
	add.s64 	%rd43, %rd42, %rd41;
	ld.global.u16 	%rs74, [%rd40+4];
	ld.global.u16 	%rs75, [%rd43];
	// begin inline asm
	{mul.f16 %rs73,%rs74,%rs75;
}
	// end inline asm
	// begin inline asm
	{  cvt.f32.f16 %f52, %rs73;}

	// end inline asm
	add.f32 	%f60, %f59, %f52;
	add.s64 	%rd44, %rd43, %rd41;
	ld.global.u16 	%rs78, [%rd40+6];
	ld.global.u16 	%rs79, [%rd44];
	// begin inline asm
	{mul.f16 %rs77,%rs78,%rs79;
}
	// end inline asm
	// begin inline asm
	{  cvt.f32.f16 %f53, %rs77;}

	// end inline asm
	add.f32 	%f61, %f60, %f53;
	add.s64 	%rd45, %rd44, %rd41;
	ld.global.u16 	%rs82, [%rd40+8];
	ld.global.u16 	%rs83, [%rd45];
	// begin inline asm
	{mul.f16 %rs81,%rs82,%rs83;
}
	// end inline asm
	// begin inline asm
	{  cvt.f32.f16 %f54, %rs81;}

	// end inline asm
	add.f32 	%f62, %f61, %f54;
	add.s64 	%rd46, %rd45, %rd41;
	ld.global.u16 	%rs86, [%rd40+10];
	ld.global.u16 	%rs87, [%rd46];
	// begin inline asm
	{mul.f16 %rs85,%rs86,%rs87;
}
	// end inline asm
	// begin inline asm
	{  cvt.f32.f16 %f55, %rs85;}

	// end inline asm
	add.f32 	%f63, %f62, %f55;
	add.s64 	%rd47, %rd46, %rd41;
	ld.global.u16 	%rs90, [%rd40+12];
	ld.global.u16 	%rs91, [%rd47];
	// begin inline asm
	{mul.f16 %rs89,%rs90,%rs91;
}
	// end inline asm
	// begin inline asm
	{  cvt.f32.f16 %f56, %rs89;}

	// end inline asm
	add.f32 	%f64, %f63, %f56;
	add.s64 	%rd48, %rd47, %rd41;
	ld.global.u16 	%rs94, [%rd40+14];
	ld.global.u16 	%rs95, [%rd48];
	// begin inline asm
	{mul.f16 %rs93,%rs94,%rs95;
}
	// end inline asm
	// begin inline asm
	{  cvt.f32.f16 %f57, %rs93;}

	// end inline asm
	add.f32 	%f82, %f64, %f57;
	add.s32 	%r37, %r37, 8;
$L__BB1_7:
	setp.eq.s32 	%p6, %r13, 0;
	@%p6 bra 	$L__BB1_13;
	and.b32  	%r16, %r26, 3;
	setp.lt.u32 	%p7, %r13, 4;
	@%p7 bra 	$L__BB1_10;
	add.s32 	%r30, %r37, %r3;
	mul.wide.u32 	%rd49, %r30, 2;
	add.s64 	%rd50, %rd2, %rd49;
	mad.lo.s32 	%r31, %r37, %r25, %r2;
	mul.wide.s32 	%rd51, %r31, 2;
	add.s64 	%rd52, %rd1, %rd51;
	ld.global.u16 	%rs98, [%rd50];
	ld.global.u16 	%rs99, [%rd52];
	// begin inline asm
	{mul.f16 %rs97,%rs98,%rs99;
}
	// end inline asm
	// begin inline asm
	{  cvt.f32.f16 %f66, %rs97;}

	// end inline asm
	add.f32 	%f70, %f82, %f66;
	cvt.u64.u32 	%rd53, %r3;
	cvt.u64.u32 	%rd54, %r37;
	add.s64 	%rd55, %rd54, %rd53;
	shl.b64 	%rd56, %rd55, 1;
	add.s64 	%rd57, %rd2, %rd56;
	mul.wide.s32 	%rd58, %r25, 2;
	add.s64 	%rd59, %rd52, %rd58;
	ld.global.u16 	%rs102, [%rd57+2];
	ld.global.u16 	%rs103, [%rd59];
	// begin inline asm
	{mul.f16 %rs101,%rs102,%rs103;
}
	// end inline asm
	// begin inline asm
	{  cvt.f32.f16 %f67, %rs101;}

	// end inline asm
	add.f32 	%f71, %f70, %f67;
	add.s64 	%rd60, %rd59, %rd58;
	ld.global.u16 	%rs106, [%rd57+4];
	ld.global.u16 	%rs107, [%rd60];
	// begin inline asm
	{mul.f16 %rs105,%rs106,%rs107;
}
	// end inline asm
	// begin inline asm
	{  cvt.f32.f16 %f68, %rs105;}

	// end inline asm
	add.f32 	%f72, %f71, %f68;
	add.s64 	%rd61, %rd60, %rd58;
	ld.global.u16 	%rs110, [%rd57+6];
	ld.global.u16 	%rs111, [%rd61];
	// begin inline asm
	{mul.f16 %rs109,%rs110,%rs111;
}
	// end inline asm
	// begin inline asm
	{  cvt.f32.f16 %f69, %rs109;}

	// end inline asm
	add.f32 	%f82, %f72, %f69;
	add.s32 	%r37, %r37, 4;
$L__BB1_10:
	setp.eq.s32 	%p8, %r16, 0;
	@%p8 bra 	$L__BB1_13;
	mad.lo.s32 	%r40, %r37, %r25, %r2;
	add.s32 	%r32, %r37, %r3;
	mul.wide.u32 	%rd62, %r32, 2;
	add.s64 	%rd69, %rd2, %rd62;
	neg.s32 	%r39, %r16;
$L__BB1_12:
	.pragma "nounroll";
	mul.wide.s32 	%rd63, %r40, 2;
	add.s64 	%rd64, %rd1, %rd63;
	ld.global.u16 	%rs114, [%rd69];
	ld.global.u16 	%rs115, [%rd64];
	// begin inline asm
	{mul.f16 %rs113,%rs114,%rs115;
}
	// end inline asm
	// begin inline asm
	{  cvt.f32.f16 %f73, %rs113;}

	// end inline asm
	add.f32 	%f82, %f82, %f73;
	add.s32 	%r40, %r40, %r25;
	add.s64 	%rd69, %rd69, 2;
	add.s32 	%r39, %r39, 1;
	setp.ne.s32 	%p9, %r39, 0;
	@%p9 bra 	$L__BB1_12;
$L__BB1_13:
	cvta.to.global.u64 	%rd65, %rd9;
	mad.lo.s32 	%r33, %r25, %r1, %r2;
	mul.wide.s32 	%rd66, %r33, 4;
	add.s64 	%rd67, %rd65, %rd66;
	st.global.f32 	[%rd67], %f82;
	ret;

}


// ===== COMPILED SASS (sm_100) =====

	.target	sm_100

	.elftype	@"ET_EXEC"


//--------------------- .note.nv.tkinfo           --------------------------
	.section	.note.nv.tkinfo,"",@"SHT_NOTE"
	.sectionflags	@"SHF_NOTE_NV_TKINFO"
	.tkinfo
        /*0018*/ 	.word	0x00000002
        /*0030*/ 	.string	""
        /*0030*/ 	.string	"ptxas"
        /*0030*/ 	.string	"Cuda compilation tools, release 13.0, V13.0.88"
        /*0030*/ 	.string	"Build cuda_13.0.r13.0/compiler.36424714_0"
        /*0030*/ 	.string	"-arch sm_100 -m 64 "



//--------------------- .note.nv.cuinfo           --------------------------
	.section	.note.nv.cuinfo,"",@"SHT_NOTE"
	.sectionflags	@"SHF_NOTE_NV_CUINFO"
        /*0018*/ 	.short	0x0002
        /*001a*/ 	.short	0x0064
        /*001c*/ 	.short	0x0082
	.zero		2


//--------------------- .nv.info                  --------------------------
	.section	.nv.info,"",@"SHT_CUDA_INFO"
	.align	4


	//----- nvinfo : EIATTR_REGCOUNT
	.align		4
        /*0000*/ 	.byte	0x04, 0x2f
        /*0002*/ 	.short	(.L_3 - .L_2)
	.align		4
.L_2:
        /*0004*/ 	.word	index@(_Z9mmaKernelPK6__halfS1_Pfiii)
        /*0008*/ 	.word	0x00000020


	//----- nvinfo : EIATTR_FRAME_SIZE
	.align		4
.L_3:
        /*000c*/ 	.byte	0x04, 0x11
        /*000e*/ 	.short	(.L_5 - .L_4)
	.align		4
.L_4:
        /*0010*/ 	.word	index@(_Z9mmaKernelPK6__halfS1_Pfiii)
        /*0014*/ 	.word	0x00000008


	//----- nvinfo : EIATTR_REGCOUNT
	.align		4
.L_5:
        /*0018*/ 	.byte	0x04, 0x2f
        /*001a*/ 	.short	(.L_7 - .L_6)
	.align		4
.L_6:
        /*001c*/ 	.word	index@(_Z11naiveKernelPK6__halfS1_Pfiii)
        /*0020*/ 	.word	0x00000020


	//----- nvinfo : EIATTR_FRAME_SIZE
	.align		4
.L_7:
        /*0024*/ 	.byte	0x04, 0x11
        /*0026*/ 	.short	(.L_9 - .L_8)
	.align		4
.L_8:
        /*0028*/ 	.word	index@(_Z11naiveKernelPK6__halfS1_Pfiii)
        /*002c*/ 	.word	0x00000000


	//----- nvinfo : EIATTR_MIN_STACK_SIZE
	.align		4
.L_9:
        /*0030*/ 	.byte	0x04, 0x12
        /*0032*/ 	.short	(.L_11 - .L_10)
	.align		4
.L_10:
        /*0034*/ 	.word	index@(_Z11naiveKernelPK6__halfS1_Pfiii)
        /*0038*/ 	.word	0x00000000


	//----- nvinfo : EIATTR_MIN_STACK_SIZE
	.align		4
.L_11:
        /*003c*/ 	.byte	0x04, 0x12
        /*003e*/ 	.short	(.L_13 - .L_12)
	.align		4
.L_12:
        /*0040*/ 	.word	index@(_Z9mmaKernelPK6__halfS1_Pfiii)
        /*0044*/ 	.word	0x00000008
.L_13:


//--------------------- .nv.compat                --------------------------
	.section	.nv.compat,"",@"SHT_CUDA_COMPAT_INFO"
	.align	4
        /*0000*/ 	.byte	0x02, 0x09, 0x00, 0x00, 0x02, 0x02, 0x01, 0x00, 0x02, 0x05, 0x05, 0x00, 0x03, 0x07, 0x01, 0x01
        /*0010*/ 	.byte	0x02, 0x03, 0x00, 0x00, 0x02, 0x06, 0x01, 0x00, 0x04, 0x0b, 0x08, 0x00, 0x09, 0x00, 0x00, 0x00
        /*0020*/ 	.byte	0x00, 0x00, 0x00, 0x00


//--------------------- .nv.info._Z11naiveKernelPK6__halfS1_Pfiii --------------------------
	.section	.nv.info._Z11naiveKernelPK6__halfS1_Pfiii,"",@"SHT_CUDA_INFO"
	.sectionflags	@""
	.align	4


	//----- nvinfo : EIATTR_CUDA_API_VERSION
	.align		4
        /*0000*/ 	.byte	0x04, 0x37
        /*0002*/ 	.short	(.L_15 - .L_14)
.L_14:
        /*0004*/ 	.word	0x00000082


	//----- nvinfo : EIATTR_KPARAM_INFO
	.align		4
.L_15:
        /*0008*/ 	.byte	0x04, 0x17
        /*000a*/ 	.short	(.L_17 - .L_16)
.L_16:
        /*000c*/ 	.word	0x00000000
        /*0010*/ 	.short	0x0005
        /*0012*/ 	.short	0x0020
        /*0014*/ 	.byte	0x00, 0xf0, 0x11, 0x00


	//----- nvinfo : EIATTR_KPARAM_INFO
	.align		4
.L_17:
        /*0018*/ 	.byte	0x04, 0x17
        /*001a*/ 	.short	(.L_19 - .L_18)
.L_18:
        /*001c*/ 	.word	0x00000000
        /*0020*/ 	.short	0x0004
        /*0022*/ 	.short	0x001c
        /*0024*/ 	.byte	0x00, 0xf0, 0x11, 0x00


	//----- nvinfo : EIATTR_KPARAM_INFO
	.align		4
.L_19:
        /*0028*/ 	.byte	0x04, 0x17
        /*002a*/ 	.short	(.L_21 - .L_20)
.L_20:
        /*002c*/ 	.word	0x00000000
        /*0030*/ 	.short	0x0003
        /*0032*/ 	.short	0x0018
        /*0034*/ 	.byte	0x00, 0xf0, 0x11, 0x00


	//----- nvinfo : EIATTR_KPARAM_INFO
	.align		4
.L_21:
        /*0038*/ 	.byte	0x04, 0x17
        /*003a*/ 	.short	(.L_23 - .L_22)
.L_22:
        /*003c*/ 	.word	0x00000000
        /*0040*/ 	.short	0x0002
        /*0042*/ 	.short	0x0010
        /*0044*/ 	.byte	0x00, 0xf5, 0x21, 0x00


	//----- nvinfo : EIATTR_KPARAM_INFO
	.align		4
.L_23:
        /*0048*/ 	.byte	0x04, 0x17
        /*004a*/ 	.short	(.L_25 - .L_24)
.L_24:
        /*004c*/ 	.word	0x00000000
        /*0050*/ 	.short	0x0001
        /*0052*/ 	.short	0x0008
        /*0054*/ 	.byte	0x00, 0xf5, 0x21, 0x00


	//----- nvinfo : EIATTR_KPARAM_INFO
	.align		4
.L_25:
        /*0058*/ 	.byte	0x04, 0x17
        /*005a*/ 	.short	(.L_27 - .L_26)
.L_26:
        /*005c*/ 	.word	0x00000000
        /*0060*/ 	.short	0x0000
        /*0062*/ 	.short	0x0000
        /*0064*/ 	.byte	0x00, 0xf5, 0x21, 0x00


	//----- nvinfo : EIATTR_SPARSE_MMA_MASK
	.align		4
.L_27:
        /*0068*/ 	.byte	0x03, 0x50
        /*006a*/ 	.short	0x0000


	//----- nvinfo : EIATTR_MAXREG_COUNT
	.align		4
        /*006c*/ 	.byte	0x03, 0x1b
        /*006e*/ 	.short	0x00ff


	//----- nvinfo : EIATTR_MERCURY_ISA_VERSION
	.align		4
        /*0070*/ 	.byte	0x03, 0x5f
        /*0072*/ 	.short	0x0101


	//----- nvinfo : EIATTR_VRC_CTA_INIT_COUNT
	.align		4
        /*0074*/ 	.byte	0x02, 0x4a
	.zero		1
	.zero		1


	//----- nvinfo : EIATTR_EXIT_INSTR_OFFSETS
	.align		4
        /*0078*/ 	.byte	0x04, 0x1c
        /*007a*/ 	.short	(.L_29 - .L_28)


	//   ....[0]....
.L_28:
        /*007c*/ 	.word	0x00001070


	//----- nvinfo : EIATTR_CBANK_PARAM_SIZE
	.align		4
.L_29:
        /*0080*/ 	.byte	0x03, 0x19
        /*0082*/ 	.short	0x0024


	//----- nvinfo : EIATTR_PARAM_CBANK
	.align		4
        /*0084*/ 	.byte	0x04, 0x0a
        /*0086*/ 	.short	(.L_31 - .L_30)
	.align		4
.L_30:
        /*0088*/ 	.word	index@(.nv.constant0._Z11naiveKernelPK6__halfS1_Pfiii)
        /*008c*/ 	.short	0x0380
        /*008e*/ 	.short	0x0024


	//----- nvinfo : EIATTR_SW_WAR
	.align		4
.L_31:
        /*0090*/ 	.byte	0x04, 0x36
        /*0092*/ 	.short	(.L_33 - .L_32)
.L_32:
        /*0094*/ 	.word	0x00000008
.L_33:


//--------------------- .nv.info._Z9mmaKernelPK6__halfS1_Pfiii --------------------------
	.section	.nv.info._Z9mmaKernelPK6__halfS1_Pfiii,"",@"SHT_CUDA_INFO"
	.sectionflags	@""
	.align	4


	//----- nvinfo : EIATTR_CUDA_API_VERSION
	.align		4
        /*0000*/ 	.byte	0x04, 0x37
        /*0002*/ 	.short	(.L_35 - .L_34)
.L_34:
        /*0004*/ 	.word	0x00000082


	//----- nvinfo : EIATTR_KPARAM_INFO
	.align		4
.L_35:
        /*0008*/ 	.byte	0x04, 0x17
        /*000a*/ 	.short	(.L_37 - .L_36)
.L_36:
        /*000c*/ 	.word	0x00000000
        /*0010*/ 	.short	0x0005
        /*0012*/ 	.short	0x0020
        /*0014*/ 	.byte	0x00, 0xf0, 0x11, 0x00


	//----- nvinfo : EIATTR_KPARAM_INFO
	.align		4
.L_37:
        /*0018*/ 	.byte	0x04, 0x17
        /*001a*/ 	.short	(.L_39 - .L_38)
.L_38:
        /*001c*/ 	.word	0x00000000
        /*0020*/ 	.short	0x0004
        /*0022*/ 	.short	0x001c
        /*0024*/ 	.byte	0x00, 0xf0, 0x11, 0x00


	//----- nvinfo : EIATTR_KPARAM_INFO
	.align		4
.L_39:
        /*0028*/ 	.byte	0x04, 0x17
        /*002a*/ 	.short	(.L_41 - .L_40)
.L_40:
        /*002c*/ 	.word	0x00000000
        /*0030*/ 	.short	0x0003
        /*0032*/ 	.short	0x0018
        /*0034*/ 	.byte	0x00, 0xf0, 0x11, 0x00


	//----- nvinfo : EIATTR_KPARAM_INFO
	.align		4
.L_41:
        /*0038*/ 	.byte	0x04, 0x17
        /*003a*/ 	.short	(.L_43 - .L_42)
.L_42:
        /*003c*/ 	.word	0x00000000
        /*0040*/ 	.short	0x0002
        /*0042*/ 	.short	0x0010
        /*0044*/ 	.byte	0x00, 0xf5, 0x21, 0x00


	//----- nvinfo : EIATTR_KPARAM_INFO
	.align		4
.L_43:
        /*0048*/ 	.byte	0x04, 0x17
        /*004a*/ 	.short	(.L_45 - .L_44)
.L_44:
        /*004c*/ 	.word	0x00000000
        /*0050*/ 	.short	0x0001
        /*0052*/ 	.short	0x0008
        /*0054*/ 	.byte	0x00, 0xf5, 0x21, 0x00


	//----- nvinfo : EIATTR_KPARAM_INFO
	.align		4
.L_45:
        /*0058*/ 	.byte	0x04, 0x17
        /*005a*/ 	.short	(.L_47 - .L_46)
.L_46:
        /*005c*/ 	.word	0x00000000
        /*0060*/ 	.short	0x0000
        /*0062*/ 	.short	0x0000
        /*0064*/ 	.byte	0x00, 0xf5, 0x21, 0x00


	//----- nvinfo : EIATTR_SPARSE_MMA_MASK
	.align		4
.L_47:
        /*0068*/ 	.byte	0x03, 0x50
        /*006a*/ 	.short	0x0000


	//----- nvinfo : EIATTR_MAXREG_COUNT
	.align		4
        /*006c*/ 	.byte	0x03, 0x1b
        /*006e*/ 	.short	0x00ff


	//----- nvinfo : EIATTR_EXTERNS
	.align		4
        /*0070*/ 	.byte	0x04, 0x0f
        /*0072*/ 	.short	(.L_49 - .L_48)


	//   ....[0]....
	.align		4
.L_48:
        /*0074*/ 	.word	index@(vprintf)


	//----- nvinfo : EIATTR_MERCURY_ISA_VERSION
	.align		4
.L_49:
        /*0078*/ 	.byte	0x03, 0x5f
        /*007a*/ 	.short	0x0101


	//----- nvinfo : EIATTR_VRC_CTA_INIT_COUNT
	.align		4
        /*007c*/ 	.byte	0x02, 0x4a
	.zero		1
	.zero		1


	//----- nvinfo : EIATTR_SYSCALL_OFFSETS
	.align		4
        /*0080*/ 	.byte	0x04, 0x46
        /*0082*/ 	.short	(.L_51 - .L_50)


	//   ....[0]....
.L_50:
        /*0084*/ 	.word	0x00000570


	//   ....[1]....
        /*0088*/ 	.word	0x00000760


	//   ....[2]....
        /*008c*/ 	.word	0x00000860


	//   ....[3]....
        /*0090*/ 	.word	0x000009a0


	//   ....[4]....
        /*0094*/ 	.word	0x00000a90


	//----- nvinfo : EIATTR_EXIT_INSTR_OFFSETS
	.align		4
.L_51:
        /*0098*/ 	.byte	0x04, 0x1c
        /*009a*/ 	.short	(.L_53 - .L_52)


	//   ....[0]....
.L_52:
        /*009c*/ 	.word	0x000009e0


	//   ....[1]....
        /*00a0*/ 	.word	0x00000aa0


	//----- nvinfo : EIATTR_CRS_STACK_SIZE
	.align		4
.L_53:
        /*00a4*/ 	.byte	0x04, 0x1e
        /*00a6*/ 	.short	(.L_55 - .L_54)
.L_54:
        /*00a8*/ 	.word	0x00000000


	//----- nvinfo : EIATTR_CBANK_PARAM_SIZE
	.align		4
.L_55:
        /*00ac*/ 	.byte	0x03, 0x19
        /*00ae*/ 	.short	0x0024


	//----- nvinfo : EIATTR_PARAM_CBANK
	.align		4
        /*00b0*/ 	.byte	0x04, 0x0a
        /*00b2*/ 	.short	(.L_57 - .L_56)
	.align		4
.L_56:
        /*00b4*/ 	.word	index@(.nv.constant0._Z9mmaKernelPK6__halfS1_Pfiii)
        /*00b8*/ 	.short	0x0380
        /*00ba*/ 	.short	0x0024


	//----- nvinfo : EIATTR_SW_WAR
	.align		4
.L_57:
        /*00bc*/ 	.byte	0x04, 0x36
        /*00be*/ 	.short	(.L_59 - .L_58)
.L_58:
        /*00c0*/ 	.word	0x00000008
.L_59:


//--------------------- .nv.callgraph             --------------------------
	.section	.nv.callgraph,"",@"SHT_CUDA_CALLGRAPH"
	.align	4
	.sectionentsize	8
	.align		4
        /*0000*/ 	.word	0x00000000
	.align		4
        /*0004*/ 	.word	0xffffffff
	.align		4
        /*0008*/ 	.word	index@(_Z9mmaKernelPK6__halfS1_Pfiii)
	.align		4
        /*000c*/ 	.word	index@(vprintf)
	.align		4
        /*0010*/ 	.word	0x00000000
	.align		4
        /*0014*/ 	.word	0xfffffffe
	.align		4
        /*0018*/ 	.word	0x00000000
	.align		4
        /*001c*/ 	.word	0xfffffffd
	.align		4
        /*0020*/ 	.word	0x00000000
	.align		4
        /*0024*/ 	.word	0xfffffffc


//--------------------- .nv.constant4             --------------------------
	.section	.nv.constant4,"a",@progbits
	.align	8
	.align		8
.nv.constant4:
        /*0000*/ 	.dword	$str
	.align		8
        /*0008*/ 	.dword	$str$1
	.align		8
        /*0010*/ 	.dword	vprintf


//--------------------- .text._Z11naiveKernelPK6__halfS1_Pfiii --------------------------
	.section	.text._Z11naiveKernelPK6__halfS1_Pfiii,"ax",@progbits
	.align	128
        .global         _Z11naiveKernelPK6__halfS1_Pfiii
        .type           _Z11naiveKernelPK6__halfS1_Pfiii,@function
        .size           _Z11naiveKernelPK6__halfS1_Pfiii,(.L_x_18 - _Z11naiveKernelPK6__halfS1_Pfiii)
        .other          _Z11naiveKernelPK6__halfS1_Pfiii,@"STO_CUDA_ENTRY STV_DEFAULT"
_Z11naiveKernelPK6__halfS1_Pfiii:
.text._Z11naiveKernelPK6__halfS1_Pfiii:
[----:B------:R-:W-:Y:S01]  /*0000*/  LDC R1, c[0x0][0x37c] ;  /* 0x0000df00ff017b82 */ /* 0x000fe20000000800 */
[----:B------:R-:W0:Y:S01]  /*0010*/  LDCU UR6, c[0x0][0x3a0] ;  /* 0x00007400ff0677ac */ /* 0x000e220008000800 */
[----:B------:R-:W1:Y:S06]  /*0020*/  S2R R0, SR_CTAID.X ;  /* 0x0000000000007919 */ /* 0x000e6c0000002500 */
[----:B------:R-:W2:Y:S01]  /*0030*/  S2UR UR12, SR_CTAID.Y ;  /* 0x00000000000c79c3 */ /* 0x000ea20000002600 */
[----:B------:R-:W-:Y:S01]  /*0040*/  HFMA2 R4, -RZ, RZ, 0, 0 ;  /* 0x00000000ff047431 */ /* 0x000fe200000001ff */
[----:B------:R-:W3:Y:S01]  /*0050*/  LDCU.64 UR10, c[0x0][0x358] ;  /* 0x00006b00ff0a77ac */ /* 0x000ee20008000a00 */
[----:B0-----:R-:W-:-:S09]  /*0060*/  UISETP.GE.AND UP0, UPT, UR6, 0x1, UPT ;  /* 0x000000010600788c */ /* 0x001fd2000bf06270 */
[----:B---3--:R-:W-:Y:S05]  /*0070*/  BRA.U !UP0, `(.L_x_0) ;  /* 0x0000000d08e87547 */ /* 0x008fea000b800000 */
[----:B------:R-:W-:Y:S01]  /*0080*/  UISETP.GE.U32.AND UP1, UPT, UR6, 0x10, UPT ;  /* 0x000000100600788c */ /* 0x000fe2000bf26070 */
[----:B------:R-:W-:Y:S01]  /*0090*/  MOV R4, RZ ;  /* 0x000000ff00047202 */ /* 0x000fe20000000f00 */
[----:B------:R-:W-:Y:S01]  /*00a0*/  ULOP3.LUT UR8, UR6, 0xf, URZ, 0xc0, !UPT ;  /* 0x0000000f06087892 */ /* 0x000fe2000f8ec0ff */
[----:B------:R-:W-:Y:S01]  /*00b0*/  MOV R13, RZ ;  /* 0x000000ff000d7202 */ /* 0x000fe20000000f00 */
[----:B--2---:R-:W-:Y:S02]  /*00c0*/  UIMAD UR7, UR12, UR6, URZ ;  /* 0x000000060c0772a4 */ /* 0x004fe4000f8e02ff */
[----:B------:R-:W-:-:S03]  /*00d0*/  UISETP.NE.AND UP0, UPT, UR8, URZ, UPT ;  /* 0x000000ff0800728c */ /* 0x000fc6000bf05270 */
[----:B------:R-:W-:Y:S08]  /*00e0*/  BRA.U !UP1, `(.L_x_1) ;  /* 0x0000000509cc7547 */ /* 0x000ff0000b800000 */
[----:B------:R-:W0:Y:S01]  /*00f0*/  LDCU.64 UR4, c[0x0][0x380] ;  /* 0x00007000ff0477ac */ /* 0x000e220008000a00 */
[----:B------:R-:W-:Y:S02]  /*0100*/  MOV R4, RZ ;  /* 0x000000ff00047202 */ /* 0x000fe40000000f00 */
[----:B-1----:R-:W-:Y:S01]  /*0110*/  MOV R12, R0 ;  /* 0x00000000000c7202 */ /* 0x002fe20000000f00 */
[----:B------:R-:W-:-:S06]  /*0120*/  ULOP3.LUT UR9, UR6, 0x7ffffff0, URZ, 0xc0, !UPT ;  /* 0x7ffffff006097892 */ /* 0x000fcc000f8ec0ff */
[----:B------:R-:W-:Y:S01]  /*0130*/  MOV R13, UR9 ;  /* 0x00000009000d7c02 */ /* 0x000fe20008000f00 */
[----:B0-----:R-:W-:-:S04]  /*0140*/  UIMAD.WIDE.U32 UR4, UR7, 0x2, UR4 ;  /* 0x00000002070478a5 */ /* 0x001fc8000f8e0004 */
[----:B------:R-:W-:-:S04]  /*0150*/  UIADD3 UR13, UP1, UPT, UR4, 0x10, URZ ;  /* 0x00000010040d7890 */ /* 0x000fc8000ff3e0ff */
[----:B------:R-:W-:Y:S02]  /*0160*/  UIADD3.X UR4, UPT, UPT, URZ, UR5, URZ, UP1, !UPT ;  /* 0x00000005ff047290 */ /* 0x000fe40008ffe4ff */
[----:B------:R-:W-:Y:S01]  /*0170*/  MOV R2, UR13 ;  /* 0x0000000d00027c02 */ /* 0x000fe20008000f00 */
[----:B------:R-:W-:-:S03]  /*0180*/  UIADD3 UR5, UPT, UPT, -UR9, URZ, URZ ;  /* 0x000000ff09057290 */ /* 0x000fc6000fffe1ff */
[----:B------:R-:W-:-:S09]  /*0190*/  MOV R3, UR4 ;  /* 0x0000000400037c02 */ /* 0x000fd20008000f00 */
.L_x_2:
[----:B------:R-:W0:Y:S01]  /*01a0*/  LDC.64 R16, c[0x0][0x388] ;  /* 0x0000e200ff107b82 */ /* 0x000e220000000a00 */
[----:B------:R-:W2:Y:S04]  /*01b0*/  LDG.E.U16 R10, desc[UR10][R2.64+-0x10] ;  /* 0xfffff00a020a7981 */ /* 0x000ea8000c1e1500 */
[----:B------:R-:W3:Y:S03]  /*01c0*/  LDG.E.U16 R14, desc[UR10][R2.64+-0xe] ;  /* 0xfffff20a020e7981 */ /* 0x000ee6000c1e1500 */
[----:B------:R-:W1:Y:S01]  /*01d0*/  LDC R15, c[0x0][0x39c] ;  /* 0x0000e700ff0f7b82 */ /* 0x000e620000000800 */
[----:B------:R-:W4:Y:S04]  /*01e0*/  LDG.E.U16 R27, desc[UR10][R2.64+-0xc] ;  /* 0xfffff40a021b7981 */ /* 0x000f28000c1e1500 */
[----:B------:R-:W5:Y:S04]  /*01f0*/  LDG.E.U16 R22, desc[UR10][R2.64+-0xa] ;  /* 0xfffff60a02167981 */ /* 0x000f68000c1e1500 */
[----:B------:R-:W5:Y:S04]  /*0200*/  LDG.E.U16 R18, desc[UR10][R2.64+-0x8] ;  /* 0xfffff80a02127981 */ /* 0x000f68000c1e1500 */
[----:B------:R-:W5:Y:S01]  /*0210*/  LDG.E.U16 R20, desc[UR10][R2.64+-0x6] ;  /* 0xfffffa0a02147981 */ /* 0x000f62000c1e1500 */
[----:B0-----:R-:W-:-:S03]  /*0220*/  IMAD.WIDE R16, R12, 0x2, R16 ;  /* 0x000000020c107825 */ /* 0x001fc600078e0210 */
[----:B------:R-:W5:Y:S04]  /*0230*/  LDG.E.U16 R19, desc[UR10][R2.64+-0x4] ;  /* 0xfffffc0a02137981 */ /* 0x000f68000c1e1500 */
[----:B------:R1:W2:Y:S02]  /*0240*/  LDG.E.U16 R11, desc[UR10][R16.64] ;  /* 0x0000000a100b7981 */ /* 0x0002a4000c1e1500 */
[----:B-1----:R-:W-:-:S05]  /*0250*/  IMAD.WIDE R16, R15, 0x2, R16 ;  /* 0x000000020f107825 */ /* 0x002fca00078e0210 */
[----:B------:R-:W3:Y:S01]  /*0260*/  LDG.E.U16 R5, desc[UR10][R16.64] ;  /* 0x0000000a10057981 */ /* 0x000ee2000c1e1500 */
[----:B------:R-:W-:-:S05]  /*0270*/  IMAD.WIDE R8, R15, 0x2, R16 ;  /* 0x000000020f087825 */ /* 0x000fca00078e0210 */
[----:B------:R0:W4:Y:S02]  /*0280*/  LDG.E.U16 R24, desc[UR10][R8.64] ;  /* 0x0000000a08187981 */ /* 0x000124000c1e1500 */
[----:B0-----:R-:W-:-:S05]  /*0290*/  IMAD.WIDE R8, R15, 0x2, R8 ;  /* 0x000000020f087825 */ /* 0x001fca00078e0208 */
[----:B------:R-:W5:Y:S01]  /*02a0*/  LDG.E.U16 R25, desc[UR10][R8.64] ;  /* 0x0000000a08197981 */ /* 0x000f62000c1e1500 */
[----:B------:R-:W-:-:S05]  /*02b0*/  IMAD.WIDE R6, R15, 0x2, R8 ;  /* 0x000000020f067825 */ /* 0x000fca00078e0208 */
[----:B------:R0:W5:Y:S01]  /*02c0*/  LDG.E.U16 R21, desc[UR10][R6.64] ;  /* 0x0000000a06157981 */ /* 0x000162000c1e1500 */
[----:B------:R-:W-:-:S05]  /*02d0*/  IMAD.WIDE R28, R15, 0x2, R6 ;  /* 0x000000020f1c7825 */ /* 0x000fca00078e0206 */
[----:B------:R1:W5:Y:S01]  /*02e0*/  LDG.E.U16 R23, desc[UR10][R28.64] ;  /* 0x0000000a1c177981 */ /* 0x000362000c1e1500 */
[----:B0-----:R-:W-:-:S05]  /*02f0*/  IMAD.WIDE R6, R15, 0x2, R28 ;  /* 0x000000020f067825 */ /* 0x001fca00078e021c */
[----:B------:R0:W5:Y:S04]  /*0300*/  LDG.E.U16 R16, desc[UR10][R6.64] ;  /* 0x0000000a06107981 */ /* 0x000168000c1e1500 */
[----:B------:R-:W5:Y:S01]  /*0310*/  LDG.E.U16 R28, desc[UR10][R2.64+0x6] ;  /* 0x0000060a021c7981 */ /* 0x000f62000c1e1500 */
[----:B--2---:R-:W-:Y:S02]  /*0320*/  HMUL2 R9, R10.H0_H0, R11.H0_H0 ;  /* 0x2000000b0a097232 */ /* 0x004fe40000000800 */
[----:B------:R-:W-:-:S04]  /*0330*/  IMAD.WIDE R10, R15, 0x2, R6 ;  /* 0x000000020f0a7825 */ /* 0x000fc800078e0206 */
[----:B------:R-:W-:Y:S02]  /*0340*/  HADD2.F32 R17, -RZ, R9.H0_H0 ;  /* 0x20000009ff117230 */ /* 0x000fe40000004100 */
[----:B------:R-:W-:-:S04]  /*0350*/  IMAD.WIDE R8, R15, 0x2, R10 ;  /* 0x000000020f087825 */ /* 0x000fc800078e020a */
[----:B------:R-:W-:Y:S02]  /*0360*/  FADD R26, R17, R4 ;  /* 0x00000004111a7221 */ /* 0x000fe40000000000 */
[----:B------:R2:W5:Y:S01]  /*0370*/  LDG.E.U16 R17, desc[UR10][R10.64] ;  /* 0x0000000a0a117981 */ /* 0x000562000c1e1500 */
[----:B---3--:R-:W-:Y:S02]  /*0380*/  HMUL2 R14, R14.H0_H0, R5.H0_H0 ;  /* 0x200000050e0e7232 */ /* 0x008fe40000000800 */
[C---:B------:R-:W-:Y:S02]  /*0390*/  IMAD.WIDE R4, R15.reuse, 0x2, R8 ;  /* 0x000000020f047825 */ /* 0x040fe400078e0208 */
[----:B------:R-:W3:Y:S02]  /*03a0*/  LDG.E.U16 R8, desc[UR10][R8.64] ;  /* 0x0000000a08087981 */ /* 0x000ee4000c1e1500 */
[----:B-1----:R-:W-:Y:S02]  /*03b0*/  HADD2.F32 R29, -RZ, R14.H0_H0 ;  /* 0x2000000eff1d7230 */ /* 0x002fe40000004100 */
[----:B0-----:R-:W-:Y:S01]  /*03c0*/  IMAD.WIDE R6, R15, 0x2, R4 ;  /* 0x000000020f067825 */ /* 0x001fe200078e0204 */
[----:B------:R-:W3:Y:S03]  /*03d0*/  LDG.E.U16 R14, desc[UR10][R2.64+-0x2] ;  /* 0xfffffe0a020e7981 */ /* 0x000ee6000c1e1500 */
[----:B----4-:R-:W-:-:S02]  /*03e0*/  HMUL2 R27, R27.H0_H0, R24.H0_H0 ;  /* 0x200000181b1b7232 */ /* 0x010fc40000000800 */
[----:B------:R5:W4:Y:S01]  /*03f0*/  LDG.E.U16 R24, desc[UR10][R4.64] ;  /* 0x0000000a04187981 */ /* 0x000b22000c1e1500 */
[----:B--2---:R-:W-:-:S04]  /*0400*/  IMAD.WIDE R10, R15, 0x2, R6 ;  /* 0x000000020f0a7825 */ /* 0x004fc800078e0206 */
[----:B------:R-:W-:Y:S01]  /*0410*/  FADD R26, R26, R29 ;  /* 0x0000001d1a1a7221 */ /* 0x000fe20000000000 */
[----:B------:R0:W2:Y:S01]  /*0420*/  LDG.E.U16 R9, desc[UR10][R10.64] ;  /* 0x0000000a0a097981 */ /* 0x0000a2000c1e1500 */
[----:B-----5:R-:W-:Y:S02]  /*0430*/  HMUL2 R5, R22.H0_H0, R25.H0_H0 ;  /* 0x2000001916057232 */ /* 0x020fe40000000800 */
[----:B------:R-:W-:Y:S01]  /*0440*/  HADD2.F32 R25, -RZ, R27.H0_H0 ;  /* 0x2000001bff197230 */ /* 0x000fe20000004100 */
[----:B------:R1:W5:Y:S04]  /*0450*/  LDG.E.U16 R22, desc[UR10][R6.64] ;  /* 0x0000000a06167981 */ /* 0x000368000c1e1500 */
[----:B------:R-:W4:Y:S01]  /*0460*/  LDG.E.U16 R27, desc[UR10][R2.64] ;  /* 0x0000000a021b7981 */ /* 0x000f22000c1e1500 */
[----:B------:R-:W-:-:S02]  /*0470*/  HADD2.F32 R29, -RZ, R5.H0_H0 ;  /* 0x20000005ff1d7230 */ /* 0x000fc40000004100 */
[----:B------:R-:W-:Y:S01]  /*0480*/  FADD R26, R26, R25 ;  /* 0x000000191a1a7221 */ /* 0x000fe20000000000 */
[C---:B------:R-:W-:Y:S01]  /*0490*/  IMAD.WIDE R4, R15.reuse, 0x2, R10 ;  /* 0x000000020f047825 */ /* 0x040fe200078e020a */
[----:B------:R-:W2:Y:S03]  /*04a0*/  LDG.E.U16 R25, desc[UR10][R2.64+0x2] ;  /* 0x0000020a02197981 */ /* 0x000ea6000c1e1500 */
[----:B0-----:R-:W-:Y:S02]  /*04b0*/  HMUL2 R11, R18.H0_H0, R21.H0_H0 ;  /* 0x20000015120b7232 */ /* 0x001fe40000000800 */
[----:B------:R-:W5:Y:S01]  /*04c0*/  LDG.E.U16 R21, desc[UR10][R2.64+0x4] ;  /* 0x0000040a02157981 */ /* 0x000f62000c1e1500 */
[----:B-1----:R-:W-:-:S04]  /*04d0*/  IMAD.WIDE R6, R15, 0x2, R4 ;  /* 0x000000020f067825 */ /* 0x002fc800078e0204 */
[----:B------:R-:W-:Y:S01]  /*04e0*/  FADD R26, R26, R29 ;  /* 0x0000001d1a1a7221 */ /* 0x000fe20000000000 */
[----:B------:R-:W-:Y:S01]  /*04f0*/  HMUL2 R20, R20.H0_H0, R23.H0_H0 ;  /* 0x2000001714147232 */ /* 0x000fe20000000800 */
[----:B------:R0:W5:Y:S01]  /*0500*/  LDG.E.U16 R18, desc[UR10][R4.64] ;  /* 0x0000000a04127981 */ /* 0x000162000c1e1500 */
[----:B------:R-:W-:Y:S02]  /*0510*/  HADD2.F32 R29, -RZ, R11.H0_H0 ;  /* 0x2000000bff1d7230 */ /* 0x000fe40000004100 */
[----:B------:R-:W-:Y:S02]  /*0520*/  HMUL2 R23, R19.H0_H0, R16.H0_H0 ;  /* 0x2000001013177232 */ /* 0x000fe40000000800 */
[C---:B------:R-:W-:Y:S01]  /*0530*/  IMAD.WIDE R10, R15.reuse, 0x2, R6 ;  /* 0x000000020f0a7825 */ /* 0x040fe200078e0206 */
[----:B------:R-:W5:Y:S04]  /*0540*/  LDG.E.U16 R19, desc[UR10][R2.64+0x8] ;  /* 0x0000080a02137981 */ /* 0x000f68000c1e1500 */
[----:B------:R1:W5:Y:S01]  /*0550*/  LDG.E.U16 R16, desc[UR10][R6.64] ;  /* 0x0000000a06107981 */ /* 0x000362000c1e1500 */
[----:B0-----:R-:W-:-:S06]  /*0560*/  IMAD.WIDE R4, R15, 0x2, R10 ;  /* 0x000000020f047825 */ /* 0x001fcc00078e020a */
[----:B------:R-:W5:Y:S01]  /*0570*/  LDG.E.U16 R4, desc[UR10][R4.64] ;  /* 0x0000000a04047981 */ /* 0x000f62000c1e1500 */
[----:B-1----:R-:W-:-:S03]  /*0580*/  FADD R6, R26, R29 ;  /* 0x0000001d1a067221 */ /* 0x002fc60000000000 */
[----:B------:R-:W5:Y:S04]  /*0590*/  LDG.E.U16 R29, desc[UR10][R2.64+0xa] ;  /* 0x00000a0a021d7981 */ /* 0x000f68000c1e1500 */
[----:B------:R-:W5:Y:S04]  /*05a0*/  LDG.E.U16 R26, desc[UR10][R10.64] ;  /* 0x0000000a0a1a7981 */ /* 0x000f68000c1e1500 */
[----:B------:R-:W5:Y:S04]  /*05b0*/  LDG.E.U16 R7, desc[UR10][R2.64+0xc] ;  /* 0x00000c0a02077981 */ /* 0x000f68000c1e1500 */
[----:B------:R0:W5:Y:S01]  /*05c0*/  LDG.E.U16 R5, desc[UR10][R2.64+0xe] ;  /* 0x00000e0a02057981 */ /* 0x000162000c1e1500 */
[----:B------:R-:W-:Y:S01]  /*05d0*/  HADD2.F32 R23, -RZ, R23.H0_H0 ;  /* 0x20000017ff177230 */ /* 0x000fe20000004100 */
[----:B------:R-:W-:-:S04]  /*05e0*/  UIADD3 UR5, UPT, UPT, UR5, 0x10, URZ ;  /* 0x0000001005057890 */ /* 0x000fc8000fffe0ff */
[----:B------:R-:W-:Y:S01]  /*05f0*/  UISETP.NE.AND UP1, UPT, UR5, URZ, UPT ;  /* 0x000000ff0500728c */ /* 0x000fe2000bf25270 */
[----:B0-----:R-:W-:Y:S02]  /*0600*/  IADD3 R2, P0, PT, R2, 0x20, RZ ;  /* 0x0000002002027810 */ /* 0x001fe40007f1e0ff */
[----:B------:R-:W-:Y:S02]  /*0610*/  LEA R12, R15, R12, 0x4 ;  /* 0x0000000c0f0c7211 */ /* 0x000fe400078e20ff */
[----:B------:R-:W-:Y:S01]  /*0620*/  IADD3.X R3, PT, PT, RZ, R3, RZ, P0, !PT ;  /* 0x00000003ff037210 */ /* 0x000fe200007fe4ff */
[----:B---3--:R-:W-:Y:S02]  /*0630*/  HMUL2 R14, R14.H0_H0, R17.H0_H0 ;  /* 0x200000110e0e7232 */ /* 0x008fe40000000800 */
[----:B------:R-:W-:-:S05]  /*0640*/  HADD2.F32 R17, -RZ, R20.H0_H0 ;  /* 0x20000014ff117230 */ /* 0x000fca0000004100 */
[----:B------:R-:W-:Y:S01]  /*0650*/  FADD R6, R6, R17 ;  /* 0x0000001106067221 */ /* 0x000fe20000000000 */
[----:B------:R-:W-:-:S03]  /*0660*/  HADD2.F32 R17, -RZ, R14.H0_H0 ;  /* 0x2000000eff117230 */ /* 0x000fc60000004100 */
[----:B------:R-:W-:-:S04]  /*0670*/  FADD R6, R6, R23 ;  /* 0x0000001706067221 */ /* 0x000fc80000000000 */
[----:B------:R-:W-:Y:S01]  /*0680*/  FADD R6, R6, R17 ;  /* 0x0000001106067221 */ /* 0x000fe20000000000 */
[----:B----4-:R-:W-:Y:S02]  /*0690*/  HMUL2 R8, R27.H0_H0, R8.H0_H0 ;  /* 0x200000081b087232 */ /* 0x010fe40000000800 */
[----:B--2---:R-:W-:-:S03]  /*06a0*/  HMUL2 R24, R25.H0_H0, R24.H0_H0 ;  /* 0x2000001819187232 */ /* 0x004fc60000000800 */
[----:B------:R-:W-:Y:S02]  /*06b0*/  HADD2.F32 R11, -RZ, R8.H0_H0 ;  /* 0x20000008ff0b7230 */ /* 0x000fe40000004100 */
[----:B-----5:R-:W-:Y:S02]  /*06c0*/  HMUL2 R21, R21.H0_H0, R22.H0_H0 ;  /* 0x2000001615157232 */ /* 0x020fe40000000800 */
[----:B------:R-:W-:Y:S02]  /*06d0*/  HADD2.F32 R17, -RZ, R24.H0_H0 ;  /* 0x20000018ff117230 */ /* 0x000fe40000004100 */
[----:B------:R-:W-:Y:S01]  /*06e0*/  FADD R6, R6, R11 ;  /* 0x0000000b06067221 */ /* 0x000fe20000000000 */
[----:B------:R-:W-:Y:S02]  /*06f0*/  HMUL2 R9, R28.H0_H0, R9.H0_H0 ;  /* 0x200000091c097232 */ /* 0x000fe40000000800 */
[----:B------:R-:W-:Y:S02]  /*0700*/  HADD2.F32 R21, -RZ, R21.H0_H0 ;  /* 0x20000015ff157230 */ /* 0x000fe40000004100 */
[----:B------:R-:W-:Y:S01]  /*0710*/  FADD R6, R6, R17 ;  /* 0x0000001106067221 */ /* 0x000fe20000000000 */
[----:B------:R-:W-:-:S02]  /*0720*/  HMUL2 R18, R19.H0_H0, R18.H0_H0 ;  /* 0x2000001213127232 */ /* 0x000fc40000000800 */
[----:B------:R-:W-:Y:S02]  /*0730*/  HADD2.F32 R9, -RZ, R9.H0_H0 ;  /* 0x20000009ff097230 */ /* 0x000fe40000004100 */
[----:B------:R-:W-:Y:S01]  /*0740*/  FADD R6, R6, R21 ;  /* 0x0000001506067221 */ /* 0x000fe20000000000 */
[----:B------:R-:W-:-:S03]  /*0750*/  HADD2.F32 R11, -RZ, R18.H0_H0 ;  /* 0x20000012ff0b7230 */ /* 0x000fc60000004100 */
[----:B------:R-:W-:-:S04]  /*0760*/  FADD R6, R6, R9 ;  /* 0x0000000906067221 */ /* 0x000fc80000000000 */
[----:B------:R-:W-:Y:S01]  /*0770*/  FADD R6, R6, R11 ;  /* 0x0000000b06067221 */ /* 0x000fe20000000000 */
[----:B------:R-:W-:Y:S02]  /*0780*/  HMUL2 R16, R29.H0_H0, R16.H0_H0 ;  /* 0x200000101d107232 */ /* 0x000fe40000000800 */
[----:B------:R-:W-:-:S03]  /*0790*/  HMUL2 R26, R7.H0_H0, R26.H0_H0 ;  /* 0x2000001a071a7232 */ /* 0x000fc60000000800 */
[----:B------:R-:W-:Y:S02]  /*07a0*/  HADD2.F32 R7, -RZ, R16.H0_H0 ;  /* 0x20000010ff077230 */ /* 0x000fe40000004100 */
[----:B------:R-:W-:Y:S02]  /*07b0*/  HMUL2 R4, R5.H0_H0, R4.H0_H0 ;  /* 0x2000000405047232 */ /* 0x000fe40000000800 */
[----:B------:R-:W-:Y:S02]  /*07c0*/  HADD2.F32 R9, -RZ, R26.H0_H0 ;  /* 0x2000001aff097230 */ /* 0x000fe40000004100 */
[----:B------:R-:W-:Y:S01]  /*07d0*/  FADD R6, R6, R7 ;  /* 0x0000000706067221 */ /* 0x000fe20000000000 */
[----:B------:R-:W-:-:S03]  /*07e0*/  HADD2.F32 R5, -RZ, R4.H0_H0 ;  /* 0x20000004ff057230 */ /* 0x000fc60000004100 */
[----:B------:R-:W-:-:S04]  /*07f0*/  FADD R6, R6, R9 ;  /* 0x0000000906067221 */ /* 0x000fc80000000000 */
[----:B------:R-:W-:Y:S01]  /*0800*/  FADD R4, R6, R5 ;  /* 0x0000000506047221 */ /* 0x000fe20000000000 */
[----:B------:R-:W-:Y:S06]  /*0810*/  BRA.U UP1, `(.L_x_2) ;  /* 0xfffffff901607547 */ /* 0x000fec000b83ffff */
.L_x_1:
[----:B------:R-:W-:Y:S05]  /*0820*/  BRA.U !UP0, `(.L_x_0) ;  /* 0x0000000508fc7547 */ /* 0x000fea000b800000 */
[----:B------:R-:W-:Y:S02]  /*0830*/  UISETP.GE.U32.AND UP0, UPT, UR8, 0x8, UPT ;  /* 0x000000080800788c */ /* 0x000fe4000bf06070 */
[----:B------:R-:W-:-:S04]  /*0840*/  ULOP3.LUT UR5, UR6, 0x7, URZ, 0xc0, !UPT ;  /* 0x0000000706057892 */ /* 0x000fc8000f8ec0ff */
[----:B------:R-:W-:-:S03]  /*0850*/  UISETP.NE.AND UP1, UPT, UR5, URZ, UPT ;  /* 0x000000ff0500728c */ /* 0x000fc6000bf25270 */
[----:B------:R-:W-:Y:S08]  /*0860*/  BRA.U !UP0, `(.L_x_3) ;  /* 0x0000000108f07547 */ /* 0x000ff0000b800000 */
[----:B------:R-:W1:Y:S01]  /*0870*/  LDC R17, c[0x0][0x39c] ;  /* 0x0000e700ff117b82 */ /* 0x000e620000000800 */
[----:B------:R-:W-:-:S07]  /*0880*/  IADD3 R29, PT, PT, R13, UR7, RZ ;  /* 0x000000070d1d7c10 */ /* 0x000fce000fffe0ff */
[----:B------:R-:W0:Y:S08]  /*0890*/  LDC.64 R10, c[0x0][0x388] ;  /* 0x0000e200ff0a7b82 */ /* 0x000e300000000a00 */
[----:B------:R-:W2:Y:S08]  /*08a0*/  LDC.64 R2, c[0x0][0x380] ;  /* 0x0000e000ff027b82 */ /* 0x000eb00000000a00 */
[----:B------:R-:W3:Y:S01]  /*08b0*/  LDC.64 R6, c[0x0][0x380] ;  /* 0x0000e000ff067b82 */ /* 0x000ee20000000a00 */
[----:B-1----:R-:W-:-:S04]  /*08c0*/  IMAD R5, R13, R17, R0 ;  /* 0x000000110d057224 */ /* 0x002fc800078e0200 */
[----:B0-----:R-:W-:Y:S01]  /*08d0*/  IMAD.WIDE R10, R5, 0x2, R10 ;  /* 0x00000002050a7825 */ /* 0x001fe200078e020a */
[----:B------:R-:W-:-:S04]  /*08e0*/  IADD3 R5, P0, PT, R13, UR7, RZ ;  /* 0x000000070d057c10 */ /* 0x000fc8000ff1e0ff */
[----:B------:R-:W-:Y:S01]  /*08f0*/  IADD3.X R8, PT, PT, RZ, RZ, RZ, P0, !PT ;  /* 0x000000ffff087210 */ /* 0x000fe200007fe4ff */
[----:B------:R-:W-:Y:S01]  /*0900*/  IMAD.WIDE R26, R17, 0x2, R10 ;  /* 0x00000002111a7825 */ /* 0x000fe200078e020a */
[----:B--2---:R-:W-:-:S04]  /*0910*/  LEA R2, P0, R5, R2, 0x1 ;  /* 0x0000000205027211 */ /* 0x004fc800078008ff */
[----:B------:R-:W2:Y:S01]  /*0920*/  LDG.E.U16 R18, desc[UR10][R26.64] ;  /* 0x0000000a1a127981 */ /* 0x000ea2000c1e1500 */
[----:B------:R-:W-:Y:S01]  /*0930*/  IMAD.WIDE R24, R17, 0x2, R26 ;  /* 0x0000000211187825 */ /* 0x000fe200078e021a */
[----:B------:R-:W-:Y:S02]  /*0940*/  LEA.HI.X R3, R5, R3, R8, 0x1, P0 ;  /* 0x0000000305037211 */ /* 0x000fe400000f0c08 */
[----:B------:R0:W4:Y:S01]  /*0950*/  LDG.E.U16 R5, desc[UR10][R10.64] ;  /* 0x0000000a0a057981 */ /* 0x000122000c1e1500 */
[----:B---3--:R-:W-:-:S03]  /*0960*/  IMAD.WIDE.U32 R28, R29, 0x2, R6 ;  /* 0x000000021d1c7825 */ /* 0x008fc600078e0006 */
[----:B------:R-:W2:Y:S01]  /*0970*/  LDG.E.U16 R19, desc[UR10][R2.64+0x2] ;  /* 0x0000020a02137981 */ /* 0x000ea2000c1e1500 */
[----:B------:R-:W-:-:S03]  /*0980*/  IMAD.WIDE R14, R17, 0x2, R24 ;  /* 0x00000002110e7825 */ /* 0x000fc600078e0218 */
[----:B------:R-:W4:Y:S01]  /*0990*/  LDG.E.U16 R12, desc[UR10][R28.64] ;  /* 0x0000000a1c0c7981 */ /* 0x000f22000c1e1500 */
[----:B------:R-:W-:-:S03]  /*09a0*/  IMAD.WIDE R8, R17, 0x2, R14 ;  /* 0x0000000211087825 */ /* 0x000fc600078e020e */
[----:B------:R-:W3:Y:S04]  /*09b0*/  LDG.E.U16 R20, desc[UR10][R24.64] ;  /* 0x0000000a18147981 */ /* 0x000ee8000c1e1500 */
[----:B------:R-:W3:Y:S01]  /*09c0*/  LDG.E.U16 R21, desc[UR10][R2.64+0x4] ;  /* 0x0000040a02157981 */ /* 0x000ee2000c1e1500 */
[----:B------:R-:W-:-:S03]  /*09d0*/  IMAD.WIDE R6, R17, 0x2, R8 ;  /* 0x0000000211067825 */ /* 0x000fc600078e0208 */
[----:B------:R-:W5:Y:S04]  /*09e0*/  LDG.E.U16 R14, desc[UR10][R14.64] ;  /* 0x0000000a0e0e7981 */ /* 0x000f68000c1e1500 */
[----:B------:R-:W5:Y:S01]  /*09f0*/  LDG.E.U16 R23, desc[UR10][R2.64+0x6] ;  /* 0x0000060a02177981 */ /* 0x000f62000c1e1500 */
[----:B0-----:R-:W-:-:S03]  /*0a00*/  IMAD.WIDE R10, R17, 0x2, R6 ;  /* 0x00000002110a7825 */ /* 0x001fc600078e0206 */
[----:B------:R-:W5:Y:S04]  /*0a10*/  LDG.E.U16 R8, desc[UR10][R8.64] ;  /* 0x0000000a08087981 */ /* 0x000f68000c1e1500 */
[----:B------:R-:W5:Y:S01]  /*0a20*/  LDG.E.U16 R29, desc[UR10][R2.64+0x8] ;  /* 0x0000080a021d7981 */ /* 0x000f62000c1e1500 */
[----:B------:R-:W-:-:S03]  /*0a30*/  IMAD.WIDE R16, R17, 0x2, R10 ;  /* 0x0000000211107825 */ /* 0x000fc600078e020a */
[----:B------:R-:W5:Y:S04]  /*0a40*/  LDG.E.U16 R6, desc[UR10][R6.64] ;  /* 0x0000000a06067981 */ /* 0x000f68000c1e1500 */
[----:B------:R-:W5:Y:S04]  /*0a50*/  LDG.E.U16 R27, desc[UR10][R2.64+0xa] ;  /* 0x00000a0a021b7981 */ /* 0x000f68000c1e1500 */
[----:B------:R-:W5:Y:S04]  /*0a60*/  LDG.E.U16 R10, desc[UR10][R10.64] ;  /* 0x0000000a0a0a7981 */ /* 0x000f68000c1e1500 */
[----:B------:R-:W5:Y:S04]  /*0a70*/  LDG.E.U16 R25, desc[UR10][R2.64+0xc] ;  /* 0x00000c0a02197981 */ /* 0x000f68000c1e1500 */
[----:B------:R-:W5:Y:S04]  /*0a80*/  LDG.E.U16 R16, desc[UR10][R16.64] ;  /* 0x0000000a10107981 */ /* 0x000f68000c1e1500 */
[----:B------:R-:W5:Y:S01]  /*0a90*/  LDG.E.U16 R15, desc[UR10][R2.64+0xe] ;  /* 0x00000e0a020f7981 */ /* 0x000f62000c1e1500 */
[----:B------:R-:W-:Y:S01]  /*0aa0*/  IADD3 R13, PT, PT, R13, 0x8, RZ ;  /* 0x000000080d0d7810 */ /* 0x000fe20007ffe0ff */
[----:B--2---:R-:W-:-:S02]  /*0ab0*/  HMUL2 R18, R19.H0_H0, R18.H0_H0 ;  /* 0x2000001213127232 */ /* 0x004fc40000000800 */
[----:B----4-:R-:W-:-:S03]  /*0ac0*/  HMUL2 R5, R12.H0_H0, R5.H0_H0 ;  /* 0x200000050c057232 */ /* 0x010fc60000000800 */
[----:B------:R-:W-:Y:S02]  /*0ad0*/  HADD2.F32 R18, -RZ, R18.H0_H0 ;  /* 0x20000012ff127230 */ /* 0x000fe40000004100 */
[----:B------:R-:W-:Y:S02]  /*0ae0*/  HADD2.F32 R5, -RZ, R5.H0_H0 ;  /* 0x20000005ff057230 */ /* 0x000fe40000004100 */
[----:B---3--:R-:W-:-:S03]  /*0af0*/  HMUL2 R20, R21.H0_H0, R20.H0_H0 ;  /* 0x2000001415147232 */ /* 0x008fc60000000800 */
[----:B------:R-:W-:Y:S02]  /*0b00*/  FADD R5, R4, R5 ;  /* 0x0000000504057221 */ /* 0x000fe40000000000 */
[----:B------:R-:W-:Y:S02]  /*0b10*/  HADD2.F32 R20, -RZ, R20.H0_H0 ;  /* 0x20000014ff147230 */ /* 0x000fe40000004100 */
[----:B------:R-:W-:Y:S01]  /*0b20*/  FADD R5, R5, R18 ;  /* 0x0000001205057221 */ /* 0x000fe20000000000 */
[----:B-----5:R-:W-:-:S03]  /*0b30*/  HMUL2 R14, R23.H0_H0, R14.H0_H0 ;  /* 0x2000000e170e7232 */ /* 0x020fc60000000800 */
[----:B------:R-:W-:Y:S02]  /*0b40*/  FADD R5, R5, R20 ;  /* 0x0000001405057221 */ /* 0x000fe40000000000 */
[----:B------:R-:W-:Y:S02]  /*0b50*/  HADD2.F32 R14, -RZ, R14.H0_H0 ;  /* 0x2000000eff0e7230 */ /* 0x000fe40000004100 */
[----:B------:R-:W-:-:S03]  /*0b60*/  HMUL2 R8, R29.H0_H0, R8.H0_H0 ;  /* 0x200000081d087232 */ /* 0x000fc60000000800 */
        /* <DEDUP_REMOVED lines=10> */
[----:B------:R-:W-:-:S05]  /*0c10*/  HADD2.F32 R4, -RZ, R15.H0_H0 ;  /* 0x2000000fff047230 */ /* 0x000fca0000004100 */
[----:B------:R-:W-:-:S07]  /*0c20*/  FADD R4, R5, R4 ;  /* 0x0000000405047221 */ /* 0x000fce0000000000 */
.L_x_3:
[----:B------:R-:W-:Y:S05]  /*0c30*/  BRA.U !UP1, `(.L_x_0) ;  /* 0x0000000109f87547 */ /* 0x000fea000b800000 */
[----:B------:R-:W-:Y:S02]  /*0c40*/  UISETP.GE.U32.AND UP0, UPT, UR5, 0x4, UPT ;  /* 0x000000040500788c */ /* 0x000fe4000bf06070 */
[----:B------:R-:W-:-:S04]  /*0c50*/  ULOP3.LUT UR4, UR6, 0x3, URZ, 0xc0, !UPT ;  /* 0x0000000306047892 */ /* 0x000fc8000f8ec0ff */
[----:B------:R-:W-:-:S03]  /*0c60*/  UISETP.NE.AND UP1, UPT, UR4, URZ, UPT ;  /* 0x000000ff0400728c */ /* 0x000fc6000bf25270 */
[----:B------:R-:W-:Y:S08]  /*0c70*/  BRA.U !UP0, `(.L_x_4) ;  /* 0x0000000108907547 */ /* 0x000ff0000b800000 */
[----:B------:R-:W1:Y:S01]  /*0c80*/  LDC R17, c[0x0][0x39c] ;  /* 0x0000e700ff117b82 */ /* 0x000e620000000800 */
[C---:B------:R-:W-:Y:S02]  /*0c90*/  IADD3 R5, PT, PT, R13.reuse, UR7, RZ ;  /* 0x000000070d057c10 */ /* 0x040fe4000fffe0ff */
[----:B------:R-:W-:-:S05]  /*0ca0*/  IADD3 R12, P0, PT, R13, UR7, RZ ;  /* 0x000000070d0c7c10 */ /* 0x000fca000ff1e0ff */
[----:B------:R-:W0:Y:S08]  /*0cb0*/  LDC.64 R8, c[0x0][0x388] ;  /* 0x0000e200ff087b82 */ /* 0x000e300000000a00 */
[----:B------:R-:W2:Y:S08]  /*0cc0*/  LDC.64 R6, c[0x0][0x380] ;  /* 0x0000e000ff067b82 */ /* 0x000eb00000000a00 */
[----:B------:R-:W3:Y:S01]  /*0cd0*/  LDC.64 R2, c[0x0][0x380] ;  /* 0x0000e000ff027b82 */ /* 0x000ee20000000a00 */
[----:B-1----:R-:W-:-:S04]  /*0ce0*/  IMAD R11, R13, R17, R0 ;  /* 0x000000110d0b7224 */ /* 0x002fc800078e0200 */
[----:B0-----:R-:W-:-:S04]  /*0cf0*/  IMAD.WIDE R8, R11, 0x2, R8 ;  /* 0x000000020b087825 */ /* 0x001fc800078e0208 */
[----:B------:R-:W-:Y:S02]  /*0d00*/  IMAD.WIDE R10, R17, 0x2, R8 ;  /* 0x00000002110a7825 */ /* 0x000fe400078e0208 */
[----:B------:R-:W4:Y:S02]  /*0d10*/  LDG.E.U16 R9, desc[UR10][R8.64] ;  /* 0x0000000a08097981 */ /* 0x000f24000c1e1500 */
[----:B--2---:R-:W-:Y:S01]  /*0d20*/  IMAD.WIDE.U32 R6, R5, 0x2, R6 ;  /* 0x0000000205067825 */ /* 0x004fe200078e0006 */
[----:B------:R-:W-:Y:S02]  /*0d30*/  IADD3.X R5, PT, PT, RZ, RZ, RZ, P0, !PT ;  /* 0x000000ffff057210 */ /* 0x000fe400007fe4ff */
[----:B---3--:R-:W-:-:S03]  /*0d40*/  LEA R2, P0, R12, R2, 0x1 ;  /* 0x000000020c027211 */ /* 0x008fc600078008ff */
[----:B------:R-:W4:Y:S01]  /*0d50*/  LDG.E.U16 R6, desc[UR10][R6.64] ;  /* 0x0000000a06067981 */ /* 0x000f22000c1e1500 */
[C---:B------:R-:W-:Y:S01]  /*0d60*/  IMAD.WIDE R14, R17.reuse, 0x2, R10 ;  /* 0x00000002110e7825 */ /* 0x040fe200078e020a */
[----:B------:R-:W-:Y:S02]  /*0d70*/  LEA.HI.X R3, R12, R3, R5, 0x1, P0 ;  /* 0x000000030c037211 */ /* 0x000fe400000f0c05 */
[----:B------:R-:W2:Y:S04]  /*0d80*/  LDG.E.U16 R10, desc[UR10][R10.64] ;  /* 0x0000000a0a0a7981 */ /* 0x000ea8000c1e1500 */
[----:B------:R-:W2:Y:S01]  /*0d90*/  LDG.E.U16 R5, desc[UR10][R2.64+0x2] ;  /* 0x0000020a02057981 */ /* 0x000ea2000c1e1500 */
[----:B------:R-:W-:-:S03]  /*0da0*/  IMAD.WIDE R16, R17, 0x2, R14 ;  /* 0x0000000211107825 */ /* 0x000fc600078e020e */
[----:B------:R-:W3:Y:S04]  /*0db0*/  LDG.E.U16 R15, desc[UR10][R14.64] ;  /* 0x0000000a0e0f7981 */ /* 0x000ee8000c1e1500 */
[----:B------:R-:W3:Y:S04]  /*0dc0*/  LDG.E.U16 R12, desc[UR10][R2.64+0x4] ;  /* 0x0000040a020c7981 */ /* 0x000ee8000c1e1500 */
[----:B------:R-:W5:Y:S04]  /*0dd0*/  LDG.E.U16 R17, desc[UR10][R16.64] ;  /* 0x0000000a10117981 */ /* 0x000f68000c1e1500 */
[----:B------:R2:W5:Y:S01]  /*0de0*/  LDG.E.U16 R18, desc[UR10][R2.64+0x6] ;  /* 0x0000060a02127981 */ /* 0x000562000c1e1500 */
[----:B------:R-:W-:Y:S01]  /*0df0*/  IADD3 R13, PT, PT, R13, 0x4, RZ ;  /* 0x000000040d0d7810 */ /* 0x000fe20007ffe0ff */
[----:B----4-:R-:W-:-:S02]  /*0e00*/  HMUL2 R6, R6.H0_H0, R9.H0_H0 ;  /* 0x2000000906067232 */ /* 0x010fc40000000800 */
[----:B--2---:R-:W-:-:S03]  /*0e10*/  HMUL2 R3, R5.H0_H0, R10.H0_H0 ;  /* 0x2000000a05037232 */ /* 0x004fc60000000800 */
[----:B------:R-:W-:Y:S02]  /*0e20*/  HADD2.F32 R5, -RZ, R6.H0_H0 ;  /* 0x20000006ff057230 */ /* 0x000fe40000004100 */
[----:B------:R-:W-:-:S03]  /*0e30*/  HADD2.F32 R6, -RZ, R3.H0_H0 ;  /* 0x20000003ff067230 */ /* 0x000fc60000004100 */
[----:B------:R-:W-:Y:S01]  /*0e40*/  FADD R5, R4, R5 ;  /* 0x0000000504057221 */ /* 0x000fe20000000000 */
[----:B---3--:R-:W-:-:S03]  /*0e50*/  HMUL2 R12, R12.H0_H0, R15.H0_H0 ;  /* 0x2000000f0c0c7232 */ /* 0x008fc60000000800 */
[----:B------:R-:W-:Y:S02]  /*0e60*/  FADD R5, R5, R6 ;  /* 0x0000000605057221 */ /* 0x000fe40000000000 */
[----:B------:R-:W-:Y:S02]  /*0e70*/  HADD2.F32 R12, -RZ, R12.H0_H0 ;  /* 0x2000000cff0c7230 */ /* 0x000fe40000004100 */
[----:B-----5:R-:W-:-:S03]  /*0e80*/  HMUL2 R17, R18.H0_H0, R17.H0_H0 ;  /* 0x2000001112117232 */ /* 0x020fc60000000800 */
[----:B------:R-:W-:Y:S02]  /*0e90*/  FADD R5, R5, R12 ;  /* 0x0000000c05057221 */ /* 0x000fe40000000000 */
[----:B------:R-:W-:-:S05]  /*0ea0*/  HADD2.F32 R4, -RZ, R17.H0_H0 ;  /* 0x20000011ff047230 */ /* 0x000fca0000004100 */
[----:B------:R-:W-:-:S07]  /*0eb0*/  FADD R4, R5, R4 ;  /* 0x0000000405047221 */ /* 0x000fce0000000000 */
.L_x_4:
[----:B------:R-:W-:Y:S05]  /*0ec0*/  BRA.U !UP1, `(.L_x_0) ;  /* 0x0000000109547547 */ /* 0x000fea000b800000 */
[----:B------:R-:W0:Y:S01]  /*0ed0*/  LDC.64 R6, c[0x0][0x380] ;  /* 0x0000e000ff067b82 */ /* 0x000e220000000a00 */
[----:B------:R-:W1:Y:S01]  /*0ee0*/  LDCU UR5, c[0x0][0x39c] ;  /* 0x00007380ff0577ac */ /* 0x000e620008000800 */
[----:B------:R-:W-:Y:S01]  /*0ef0*/  IADD3 R5, PT, PT, R13, UR7, RZ ;  /* 0x000000070d057c10 */ /* 0x000fe2000fffe0ff */
[----:B------:R-:W-:-:S05]  /*0f00*/  UIADD3 UR4, UPT, UPT, -UR4, URZ, URZ ;  /* 0x000000ff04047290 */ /* 0x000fca000fffe1ff */
[----:B------:R-:W2:Y:S01]  /*0f10*/  LDC.64 R2, c[0x0][0x388] ;  /* 0x0000e200ff027b82 */ /* 0x000ea20000000a00 */
[----:B-1----:R-:W-:Y:S02]  /*0f20*/  IMAD R13, R13, UR5, R0 ;  /* 0x000000050d0d7c24 */ /* 0x002fe4000f8e0200 */
[----:B0-----:R-:W-:-:S03]  /*0f30*/  IMAD.WIDE.U32 R6, R5, 0x2, R6 ;  /* 0x0000000205067825 */ /* 0x001fc600078e0006 */
[----:B------:R-:W-:Y:S02]  /*0f40*/  MOV R8, R6 ;  /* 0x0000000600087202 */ /* 0x000fe40000000f00 */
[----:B------:R-:W-:-:S07]  /*0f50*/  MOV R9, R7 ;  /* 0x0000000700097202 */ /* 0x000fce0000000f00 */
.L_x_5:
[----:B--2---:R-:W-:Y:S01]  /*0f60*/  IMAD.WIDE R6, R13, 0x2, R2 ;  /* 0x000000020d067825 */ /* 0x004fe200078e0202 */
[----:B------:R0:W2:Y:S05]  /*0f70*/  LDG.E.U16 R5, desc[UR10][R8.64] ;  /* 0x0000000a08057981 */ /* 0x0000aa000c1e1500 */
[----:B------:R-:W2:Y:S01]  /*0f80*/  LDG.E.U16 R6, desc[UR10][R6.64] ;  /* 0x0000000a06067981 */ /* 0x000ea2000c1e1500 */
[----:B------:R-:W-:-:S04]  /*0f90*/  UIADD3 UR4, UPT, UPT, UR4, 0x1, URZ ;  /* 0x0000000104047890 */ /* 0x000fc8000fffe0ff */
[----:B------:R-:W-:Y:S01]  /*0fa0*/  UISETP.NE.AND UP0, UPT, UR4, URZ, UPT ;  /* 0x000000ff0400728c */ /* 0x000fe2000bf05270 */
[----:B0-----:R-:W-:Y:S02]  /*0fb0*/  IADD3 R8, P0, PT, R8, 0x2, RZ ;  /* 0x0000000208087810 */ /* 0x001fe40007f1e0ff */
[----:B------:R-:W-:Y:S02]  /*0fc0*/  IADD3 R13, PT, PT, R13, UR5, RZ ;  /* 0x000000050d0d7c10 */ /* 0x000fe4000fffe0ff */
[----:B------:R-:W-:Y:S01]  /*0fd0*/  IADD3.X R9, PT, PT, RZ, R9, RZ, P0, !PT ;  /* 0x00000009ff097210 */ /* 0x000fe200007fe4ff */
[----:B--2---:R-:W-:-:S05]  /*0fe0*/  HMUL2 R5, R5.H0_H0, R6.H0_H0 ;  /* 0x2000000605057232 */ /* 0x004fca0000000800 */
[----:B------:R-:W-:-:S05]  /*0ff0*/  HADD2.F32 R5, -RZ, R5.H0_H0 ;  /* 0x20000005ff057230 */ /* 0x000fca0000004100 */
[----:B------:R-:W-:Y:S01]  /*1000*/  FADD R4, R5, R4 ;  /* 0x0000000405047221 */ /* 0x000fe20000000000 */
[----:B------:R-:W-:Y:S06]  /*1010*/  BRA.U UP0, `(.L_x_5) ;  /* 0xfffffffd00d07547 */ /* 0x000fec000b83ffff */
.L_x_0:
[----:B------:R-:W1:Y:S08]  /*1020*/  LDC R5, c[0x0][0x39c] ;  /* 0x0000e700ff057b82 */ /* 0x000e700000000800 */
[----:B------:R-:W0:Y:S01]  /*1030*/  LDC.64 R2, c[0x0][0x390] ;  /* 0x0000e400ff027b82 */ /* 0x000e220000000a00 */
[----:B-12---:R-:W-:-:S04]  /*1040*/  IMAD R5, R5, UR12, R0 ;  /* 0x0000000c05057c24 */ /* 0x006fc8000f8e0200 */
[----:B0-----:R-:W-:-:S05]  /*1050*/  IMAD.WIDE R2, R5, 0x4, R2 ;  /* 0x0000000405027825 */ /* 0x001fca00078e0202 */
[----:B------:R-:W-:Y:S01]  /*1060*/  STG.E desc[UR10][R2.64], R4 ;  /* 0x0000000402007986 */ /* 0x000fe2000c10190a */
[----:B------:R-:W-:Y:S05]  /*1070*/  EXIT ;  /* 0x000000000000794d */ /* 0x000fea0003800000 */
.L_x_6:
[----:B------:R-:W-:-:S00]  /*1080*/  BRA `(.L_x_6) ;  /* 0xfffffffc00fc7947 */ /* 0x000fc0000383ffff */
[----:B------:R-:W-:-:S00]  /*1090*/  NOP ;  /* 0x0000000000007918 */ /* 0x000fc00000000000 */
        /* <DEDUP_REMOVED lines=14> */
.L_x_18:


//--------------------- .text._Z9mmaKernelPK6__halfS1_Pfiii --------------------------
	.section	.text._Z9mmaKernelPK6__halfS1_Pfiii,"ax",@progbits
	.align	128
        .global         _Z9mmaKernelPK6__halfS1_Pfiii
        .type           _Z9mmaKernelPK6__halfS1_Pfiii,@function
        .size           _Z9mmaKernelPK6__halfS1_Pfiii,(.L_x_19 - _Z9mmaKernelPK6__halfS1_Pfiii)
        .other          _Z9mmaKernelPK6__halfS1_Pfiii,@"STO_CUDA_ENTRY STV_DEFAULT"
_Z9mmaKernelPK6__halfS1_Pfiii:
.text._Z9mmaKernelPK6__halfS1_Pfiii:
[----:B------:R-:W0:Y:S01]  /*0000*/  LDC R1, c[0x0][0x37c] ;  /* 0x0000df00ff017b82 */ /* 0x000e220000000800 */
[----:B------:R-:W1:Y:S01]  /*0010*/  S2R R23, SR_TID.X ;  /* 0x0000000000177919 */ /* 0x000e620000002100 */
[----:B------:R-:W2:Y:S01]  /*0020*/  LDCU UR4, c[0x0][0x2f8] ;  /* 0x00005f00ff0477ac */ /* 0x000ea20008000800 */
[----:B0-----:R-:W-:Y:S01]  /*0030*/  VIADD R1, R1, 0xfffffff8 ;  /* 0xfffffff801017836 */ /* 0x001fe20000000000 */
[----:B------:R-:W-:Y:S01]  /*0040*/  BSSY.RECONVERGENT B0, `(.L_x_7) ;  /* 0x000003e000007945 */ /* 0x000fe20003800200 */
[----:B------:R-:W0:Y:S01]  /*0050*/  LDCU UR5, c[0x0][0x2fc] ;  /* 0x00005f80ff0577ac */ /* 0x000e220008000800 */
[----:B------:R-:W3:Y:S02]  /*0060*/  LDCU.64 UR36, c[0x0][0x358] ;  /* 0x00006b00ff2477ac */ /* 0x000ee40008000a00 */
[----:B--2---:R-:W-:-:S05]  /*0070*/  IADD3 R22, P1, PT, R1, UR4, RZ ;  /* 0x0000000401167c10 */ /* 0x004fca000ff3e0ff */
[----:B0-----:R-:W-:Y:S01]  /*0080*/  IMAD.X R2, RZ, RZ, UR5, P1 ;  /* 0x00000005ff027e24 */ /* 0x001fe200088e06ff */
[----:B-1----:R-:W-:-:S04]  /*0090*/  LOP3.LUT R11, R23, 0x1f, RZ, 0xc0, !PT ;  /* 0x0000001f170b7812 */ /* 0x002fc800078ec0ff */
[----:B------:R-:W-:-:S13]  /*00a0*/  ISETP.GT.U32.AND P0, PT, R11, 0xf, PT ;  /* 0x0000000f0b00780c */ /* 0x000fda0003f04070 */
[----:B---3--:R-:W-:Y:S05]  /*00b0*/  @P0 BRA `(.L_x_8) ;  /* 0x0000000000d80947 */ /* 0x008fea0003800000 */
[----:B------:R-:W0:Y:S01]  /*00c0*/  LDC.64 R4, c[0x0][0x380] ;  /* 0x0000e000ff047b82 */ /* 0x000e220000000a00 */
[----:B------:R-:W1:Y:S07]  /*00d0*/  LDCU UR4, c[0x0][0x3a0] ;  /* 0x00007400ff0477ac */ /* 0x000e6e0008000800 */
[----:B------:R-:W2:Y:S01]  /*00e0*/  LDC.64 R8, c[0x0][0x388] ;  /* 0x0000e200ff087b82 */ /* 0x000ea20000000a00 */
[----:B-1----:R-:W-:Y:S01]  /*00f0*/  IMAD R3, R11, UR4, RZ ;  /* 0x000000040b037c24 */ /* 0x002fe2000f8e02ff */
[----:B------:R-:W1:Y:S03]  /*0100*/  LDCU UR4, c[0x0][0x39c] ;  /* 0x00007380ff0477ac */ /* 0x000e660008000800 */
[----:B0-----:R-:W-:-:S05]  /*0110*/  IMAD.WIDE R4, R3, 0x2, R4 ;  /* 0x0000000203047825 */ /* 0x001fca00078e0204 */
[----:B------:R-:W3:Y:S04]  /*0120*/  LDG.E.U16 R7, desc[UR36][R4.64+0xc] ;  /* 0x00000c2404077981 */ /* 0x000ee8000c1e1500 */
[----:B------:R-:W3:Y:S04]  /*0130*/  LDG.E.U16 R10, desc[UR36][R4.64+0xe] ;  /* 0x00000e24040a7981 */ /* 0x000ee8000c1e1500 */
[----:B------:R-:W4:Y:S04]  /*0140*/  LDG.E.U16 R6, desc[UR36][R4.64+0x8] ;  /* 0x0000082404067981 */ /* 0x000f28000c1e1500 */
[----:B------:R-:W4:Y:S04]  /*0150*/  LDG.E.U16 R13, desc[UR36][R4.64+0xa] ;  /* 0x00000a24040d7981 */ /* 0x000f28000c1e1500 */
[----:B------:R-:W5:Y:S04]  /*0160*/  LDG.E.U16 R0, desc[UR36][R4.64+0x4] ;  /* 0x0000042404007981 */ /* 0x000f68000c1e1500 */
[----:B------:R-:W5:Y:S01]  /*0170*/  LDG.E.U16 R3, desc[UR36][R4.64+0x6] ;  /* 0x0000062404037981 */ /* 0x000f62000c1e1500 */
[----:B-1----:R-:W-:-:S03]  /*0180*/  IMAD R15, R11, UR4, RZ ;  /* 0x000000040b0f7c24 */ /* 0x002fc6000f8e02ff */
[----:B------:R-:W5:Y:S01]  /*0190*/  LDG.E.U16 R26, desc[UR36][R4.64] ;  /* 0x00000024041a7981 */ /* 0x000f62000c1e1500 */
[----:B--2---:R-:W-:-:S03]  /*01a0*/  IMAD.WIDE R8, R15, 0x2, R8 ;  /* 0x000000020f087825 */ /* 0x004fc600078e0208 */
[----:B------:R-:W2:Y:S04]  /*01b0*/  LDG.E.U16 R29, desc[UR36][R4.64+0x2] ;  /* 0x00000224041d7981 */ /* 0x000ea8000c1e1500 */
[----:B------:R-:W2:Y:S04]  /*01c0*/  LDG.E.U16 R24, desc[UR36][R4.64+0x10] ;  /* 0x0000102404187981 */ /* 0x000ea8000c1e1500 */
[----:B------:R-:W2:Y:S04]  /*01d0*/  LDG.E.U16 R27, desc[UR36][R4.64+0x12] ;  /* 0x00001224041b7981 */ /* 0x000ea8000c1e1500 */
[----:B------:R-:W2:Y:S04]  /*01e0*/  LDG.E.U16 R20, desc[UR36][R4.64+0x14] ;  /* 0x0000142404147981 */ /* 0x000ea8000c1e1500 */
[----:B------:R-:W2:Y:S04]  /*01f0*/  LDG.E.U16 R21, desc[UR36][R4.64+0x16] ;  /* 0x0000162404157981 */ /* 0x000ea8000c1e1500 */
[----:B------:R-:W2:Y:S04]  /*0200*/  LDG.E.U16 R16, desc[UR36][R4.64+0x18] ;  /* 0x0000182404107981 */ /* 0x000ea8000c1e1500 */
[----:B------:R-:W2:Y:S04]  /*0210*/  LDG.E.U16 R17, desc[UR36][R4.64+0x1a] ;  /* 0x00001a2404117981 */ /* 0x000ea8000c1e1500 */
[----:B------:R-:W2:Y:S04]  /*0220*/  LDG.E.U16 R12, desc[UR36][R4.64+0x1c] ;  /* 0x00001c24040c7981 */ /* 0x000ea8000c1e1500 */
[----:B------:R5:W2:Y:S04]  /*0230*/  LDG.E.U16 R25, desc[UR36][R4.64+0x1e] ;  /* 0x00001e2404197981 */ /* 0x000aa8000c1e1500 */
[----:B------:R-:W2:Y:S04]  /*0240*/  LDG.E.U16 R18, desc[UR36][R8.64] ;  /* 0x0000002408127981 */ /* 0x000ea8000c1e1500 */
[----:B------:R-:W2:Y:S04]  /*0250*/  LDG.E.U16 R19, desc[UR36][R8.64+0x2] ;  /* 0x0000022408137981 */ /* 0x000ea8000c1e1500 */
[----:B------:R-:W2:Y:S04]  /*0260*/  LDG.E.U16 R14, desc[UR36][R8.64+0x6] ;  /* 0x00000624080e7981 */ /* 0x000ea8000c1e1500 */
[----:B------:R-:W2:Y:S01]  /*0270*/  LDG.E.U16 R15, desc[UR36][R8.64+0xe] ;  /* 0x00000e24080f7981 */ /* 0x000ea2000c1e1500 */
[----:B---3--:R-:W-:-:S03]  /*0280*/  PRMT R7, R7, 0x5410, R10 ;  /* 0x0000541007077816 */ /* 0x008fc6000000000a */
[----:B------:R-:W3:Y:S01]  /*0290*/  LDG.E.U16 R10, desc[UR36][R8.64+0xa] ;  /* 0x00000a24080a7981 */ /* 0x000ee2000c1e1500 */
[----:B----4-:R-:W-:-:S03]  /*02a0*/  PRMT R6, R6, 0x5410, R13 ;  /* 0x0000541006067816 */ /* 0x010fc6000000000d */
[----:B------:R-:W4:Y:S01]  /*02b0*/  LDG.E.U16 R13, desc[UR36][R8.64+0x4] ;  /* 0x00000424080d7981 */ /* 0x000f22000c1e1500 */
[----:B-----5:R-:W-:-:S03]  /*02c0*/  PRMT R5, R0, 0x5410, R3 ;  /* 0x0000541000057816 */ /* 0x020fc60000000003 */
[----:B------:R-:W3:Y:S04]  /*02d0*/  LDG.E.U16 R3, desc[UR36][R8.64+0x8] ;  /* 0x0000082408037981 */ /* 0x000ee8000c1e1500 */
[----:B------:R-:W5:Y:S01]  /*02e0*/  LDG.E.U16 R0, desc[UR36][R8.64+0xc] ;  /* 0x00000c2408007981 */ /* 0x000f62000c1e1500 */
[----:B------:R-:W0:Y:S01]  /*02f0*/  S2UR UR5, SR_CgaCtaId ;  /* 0x00000000000579c3 */ /* 0x000e220000008800 */
[----:B------:R-:W-:Y:S01]  /*0300*/  UMOV UR4, 0x400 ;  /* 0x0000040000047882 */ /* 0x000fe20000000000 */
[----:B--2---:R-:W-:Y:S01]  /*0310*/  PRMT R4, R26, 0x5410, R29 ;  /* 0x000054101a047816 */ /* 0x004fe2000000001d */
[----:B0-----:R-:W-:Y:S02]  /*0320*/  ULEA UR6, UR5, UR4, 0x18 ;  /* 0x0000000405067291 */ /* 0x001fe4000f8ec0ff */
[----:B------:R-:W-:-:S04]  /*0330*/  UIADD3 UR4, UPT, UPT, UR4, 0x200, URZ ;  /* 0x0000020004047890 */ /* 0x000fc8000fffe0ff */
[----:B------:R-:W-:Y:S01]  /*0340*/  LEA R26, R11, UR6, 0x5 ;  /* 0x000000060b1a7c11 */ /* 0x000fe2000f8e28ff */
[----:B------:R-:W-:-:S04]  /*0350*/  ULEA UR4, UR5, UR4, 0x18 ;  /* 0x0000000405047291 */ /* 0x000fc8000f8ec0ff */
[----:B------:R0:W-:Y:S02]  /*0360*/  STS.128 [R26], R4 ;  /* 0x000000041a007388 */ /* 0x0001e40000000c00 */
[----:B------:R-:W-:Y:S02]  /*0370*/  LEA R11, R11, UR4, 0x4 ;  /* 0x000000040b0b7c11 */ /* 0x000fe4000f8e20ff */
[----:B0-----:R-:W-:Y:S02]  /*0380*/  PRMT R4, R24, 0x5410, R27 ;  /* 0x0000541018047816 */ /* 0x001fe4000000001b */
[----:B------:R-:W-:Y:S02]  /*0390*/  PRMT R5, R20, 0x5410, R21 ;  /* 0x0000541014057816 */ /* 0x000fe40000000015 */
[----:B------:R-:W-:Y:S02]  /*03a0*/  PRMT R6, R16, 0x5410, R17 ;  /* 0x0000541010067816 */ /* 0x000fe40000000011 */
[----:B------:R-:W-:-:S05]  /*03b0*/  PRMT R7, R12, 0x5410, R25 ;  /* 0x000054100c077816 */ /* 0x000fca0000000019 */
[----:B------:R0:W-:Y:S02]  /*03c0*/  STS.128 [R26+0x10], R4 ;  /* 0x000010041a007388 */ /* 0x0001e40000000c00 */
[----:B0-----:R-:W-:Y:S02]  /*03d0*/  PRMT R4, R18, 0x5410, R19 ;  /* 0x0000541012047816 */ /* 0x001fe40000000013 */
[----:B----4-:R-:W-:Y:S02]  /*03e0*/  PRMT R5, R13, 0x5410, R14 ;  /* 0x000054100d057816 */ /* 0x010fe4000000000e */
[----:B---3--:R-:W-:Y:S02]  /*03f0*/  PRMT R6, R3, 0x5410, R10 ;  /* 0x0000541003067816 */ /* 0x008fe4000000000a */
[----:B-----5:R-:W-:-:S05]  /*0400*/  PRMT R7, R0, 0x5410, R15 ;  /* 0x0000541000077816 */ /* 0x020fca000000000f */
[----:B------:R0:W-:Y:S02]  /*0410*/  STS.128 [R11], R4 ;  /* 0x000000040b007388 */ /* 0x0001e40000000c00 */
.L_x_8:
[----:B------:R-:W-:Y:S05]  /*0420*/  BSYNC.RECONVERGENT B0 ;  /* 0x0000000000007941 */ /* 0x000fea0003800200 */
.L_x_7:
[----:B------:R-:W1:Y:S01]  /*0430*/  S2UR UR5, SR_CgaCtaId ;  /* 0x00000000000579c3 */ /* 0x000e620000008800 */
[C---:B------:R-:W-:Y:S01]  /*0440*/  IMAD.SHL.U32 R0, R23.reuse, 0x20, RZ ;  /* 0x0000002017007824 */ /* 0x040fe200078e00ff */
[----:B------:R-:W-:Y:S01]  /*0450*/  UMOV UR4, 0x400 ;  /* 0x0000040000047882 */ /* 0x000fe20000000000 */
[C---:B------:R-:W-:Y:S02]  /*0460*/  ISETP.NE.AND P0, PT, R23.reuse, RZ, PT ;  /* 0x000000ff1700720c */ /* 0x040fe40003f05270 */
[C---:B------:R-:W-:Y:S02]  /*0470*/  LOP3.LUT R3, R23.reuse, 0x3f0, RZ, 0xc0, !PT ;  /* 0x000003f017037812 */ /* 0x040fe400078ec0ff */
[----:B------:R-:W-:Y:S02]  /*0480*/  LOP3.LUT R0, R0, 0x1e0, RZ, 0xc0, !PT ;  /* 0x000001e000007812 */ /* 0x000fe400078ec0ff */
[----:B------:R-:W-:Y:S01]  /*0490*/  LOP3.LUT R24, R23, 0xf, RZ, 0xc0, !PT ;  /* 0x0000000f17187812 */ /* 0x000fe200078ec0ff */
[----:B-1----:R-:W-:-:S06]  /*04a0*/  ULEA UR4, UR5, UR4, 0x18 ;  /* 0x0000000405047291 */ /* 0x002fcc000f8ec0ff */
[----:B------:R-:W-:-:S05]  /*04b0*/  IADD3 R0, PT, PT, R3, UR4, R0 ;  /* 0x0000000403007c10 */ /* 0x000fca000fffe000 */
[----:B------:R1:W2:Y:S01]  /*04c0*/  LDSM.16.M88.4 R16, [R0] ;  /* 0x000000000010783b */ /* 0x0002a20000000200 */
[----:B------:R-:W-:Y:S05]  /*04d0*/  @P0 BRA `(.L_x_9) ;  /* 0x0000000000280947 */ /* 0x000fea0003800000 */
[----:B-1----:R-:W-:Y:S01]  /*04e0*/  MOV R0, 0x10 ;  /* 0x0000001000007802 */ /* 0x002fe20000000f00 */
[----:B--2---:R1:W-:Y:S01]  /*04f0*/  STL [R1], R16 ;  /* 0x0000001001007387 */ /* 0x0043e20000100800 */
[----:B------:R-:W2:Y:S01]  /*0500*/  LDCU.64 UR4, c[0x4][URZ] ;  /* 0x01000000ff0477ac */ /* 0x000ea20008000a00 */
[----:B0-----:R-:W-:Y:S01]  /*0510*/  IMAD.MOV.U32 R6, RZ, RZ, R22 ;  /* 0x000000ffff067224 */ /* 0x001fe200078e0016 */
[----:B------:R1:W0:Y:S01]  /*0520*/  LDC.64 R8, c[0x4][R0] ;  /* 0x0100000000087b82 */ /* 0x0002220000000a00 */
[----:B------:R-:W-:Y:S02]  /*0530*/  IMAD.MOV.U32 R7, RZ, RZ, R2 ;  /* 0x000000ffff077224 */ /* 0x000fe400078e0002 */
[----:B--2---:R-:W-:Y:S02]  /*0540*/  IMAD.U32 R4, RZ, RZ, UR4 ;  /* 0x00000004ff047e24 */ /* 0x004fe4000f8e00ff */
[----:B-1----:R-:W-:-:S07]  /*0550*/  IMAD.U32 R5, RZ, RZ, UR5 ;  /* 0x00000005ff057e24 */ /* 0x002fce000f8e00ff */
[----:B------:R-:W-:-:S07]  /*0560*/  LEPC R20, `(.L_x_9) ;  /* 0x000000001014794e */ /* 0x000fce0000000000 */
[----:B0-----:R-:W-:Y:S05]  /*0570*/  CALL.ABS.NOINC R8 ;  /* 0x0000000008007343 */ /* 0x001fea0003c00000 */
.L_x_9:
[----:B------:R-:W3:Y:S01]  /*0580*/  S2UR UR5, SR_CgaCtaId ;  /* 0x00000000000579c3 */ /* 0x000ee20000008800 */
[----:B------:R-:W-:Y:S01]  /*0590*/  UMOV UR4, 0x400 ;  /* 0x0000040000047882 */ /* 0x000fe20000000000 */
[C---:B------:R-:W-:Y:S01]  /*05a0*/  IMAD.SHL.U32 R3, R23.reuse, 0x2, RZ ;  /* 0x0000000217037824 */ /* 0x040fe200078e00ff */
[----:B------:R-:W-:Y:S01]  /*05b0*/  UIADD3 UR4, UPT, UPT, UR4, 0x200, URZ ;  /* 0x0000020004047890 */ /* 0x000fe2000fffe0ff */
[----:B------:R-:W-:Y:S02]  /*05c0*/  SHF.R.U32.HI R26, RZ, 0x2, R23 ;  /* 0x00000002ff1a7819 */ /* 0x000fe40000011617 */
[----:B------:R-:W-:Y:S02]  /*05d0*/  ISETP.NE.AND P0, PT, R23, RZ, PT ;  /* 0x000000ff1700720c */ /* 0x000fe40003f05270 */
[----:B------:R-:W-:Y:S01]  /*05e0*/  LOP3.LUT R3, R3, 0x6, RZ, 0xc0, !PT ;  /* 0x0000000603037812 */ /* 0x000fe200078ec0ff */
[----:B---3--:R-:W-:-:S06]  /*05f0*/  ULEA UR4, UR5, UR4, 0x18 ;  /* 0x0000000405047291 */ /* 0x008fcc000f8ec0ff */
[----:B-1----:R-:W-:Y:S01]  /*0600*/  LEA R0, R24, UR4, 0x4 ;  /* 0x0000000418007c11 */ /* 0x002fe2000f8e20ff */
[----:B------:R-:W-:Y:S05]  /*0610*/  WARPSYNC.ALL ;  /* 0x0000000000007948 */ /* 0x000fea0003800000 */
[----:B0-----:R-:W2:Y:S01]  /*0620*/  LDSM.16.MT88.2 R4, [R0] ;  /* 0x000000000004783b */ /* 0x001ea20000004100 */
[----:B------:R-:W0:Y:S01]  /*0630*/  LDC.64 R24, c[0x0][0x390] ;  /* 0x0000e400ff187b82 */ /* 0x000e220000000a00 */
[----:B------:R-:W1:Y:S01]  /*0640*/  LDCU UR4, c[0x0][0x39c] ;  /* 0x00007380ff0477ac */ /* 0x000e620008000800 */
[----:B------:R-:W-:Y:S01]  /*0650*/  BSSY.RECONVERGENT B6, `(.L_x_10) ;  /* 0x0000012000067945 */ /* 0x000fe20003800200 */
[----:B-1----:R-:W-:-:S04]  /*0660*/  IMAD R26, R26, UR4, R3 ;  /* 0x000000041a1a7c24 */ /* 0x002fc8000f8e0203 */
[----:B0-----:R-:W-:Y:S01]  /*0670*/  IMAD.WIDE R24, R26, 0x4, R24 ;  /* 0x000000041a187825 */ /* 0x001fe200078e0218 */
[----:B--2---:R-:W-:-:S15]  /*0680*/  HMMA.16816.F32 R16, R16, R4, RZ ;  /* 0x000000041010723c */ /* 0x004fde00000018ff */
[----:B------:R-:W-:-:S04]  /*0690*/  NOP ;  /* 0x0000000000007918 */ /* 0x000fc80000000000 */
[----:B------:R0:W-:Y:S01]  /*06a0*/  STG.E desc[UR36][R24.64], R16 ;  /* 0x0000001018007986 */ /* 0x0001e2000c101924 */
[----:B------:R-:W-:Y:S05]  /*06b0*/  @P0 BRA `(.L_x_11) ;  /* 0x00000000002c0947 */ /* 0x000fea0003800000 */
[----:B------:R-:W1:Y:S01]  /*06c0*/  F2F.F64.F32 R10, R16 ;  /* 0x00000010000a7310 */ /* 0x000e620000201800 */
[----:B------:R-:W-:Y:S01]  /*06d0*/  MOV R8, 0x10 ;  /* 0x0000001000087802 */ /* 0x000fe20000000f00 */
[----:B------:R-:W2:Y:S01]  /*06e0*/  LDCU.64 UR4, c[0x4][0x8] ;  /* 0x01000100ff0477ac */ /* 0x000ea20008000a00 */
[----:B------:R-:W-:Y:S02]  /*06f0*/  IMAD.MOV.U32 R6, RZ, RZ, R22 ;  /* 0x000000ffff067224 */ /* 0x000fe400078e0016 */
[----:B------:R-:W-:Y:S02]  /*0700*/  IMAD.MOV.U32 R7, RZ, RZ, R2 ;  /* 0x000000ffff077224 */ /* 0x000fe400078e0002 */
[----:B------:R-:W3:Y:S01]  /*0710*/  LDC.64 R8, c[0x4][R8] ;  /* 0x0100000008087b82 */ /* 0x000ee20000000a00 */
[----:B-1----:R1:W-:Y:S01]  /*0720*/  STL.64 [R1], R10 ;  /* 0x0000000a01007387 */ /* 0x0023e20000100a00 */
[----:B--2---:R-:W-:Y:S02]  /*0730*/  IMAD.U32 R4, RZ, RZ, UR4 ;  /* 0x00000004ff047e24 */ /* 0x004fe4000f8e00ff */
[----:B------:R-:W-:-:S07]  /*0740*/  IMAD.U32 R5, RZ, RZ, UR5 ;  /* 0x00000005ff057e24 */ /* 0x000fce000f8e00ff */
[----:B------:R-:W-:-:S07]  /*0750*/  LEPC R20, `(.L_x_11) ;  /* 0x000000001014794e */ /* 0x000fce0000000000 */
[----:B01-3--:R-:W-:Y:S05]  /*0760*/  CALL.ABS.NOINC R8 ;  /* 0x0000000008007343 */ /* 0x00bfea0003c00000 */
.L_x_11:
[----:B------:R-:W-:Y:S05]  /*0770*/  BSYNC.RECONVERGENT B6 ;  /* 0x0000000000067941 */ /* 0x000fea0003800200 */
.L_x_10:
[----:B------:R1:W-:Y:S01]  /*0780*/  STG.E desc[UR36][R24.64+0x4], R17 ;  /* 0x0000041118007986 */ /* 0x0003e2000c101924 */
[----:B------:R-:W-:Y:S01]  /*0790*/  ISETP.NE.AND P0, PT, R23, RZ, PT ;  /* 0x000000ff1700720c */ /* 0x000fe20003f05270 */
[----:B------:R-:W-:-:S12]  /*07a0*/  BSSY.RECONVERGENT B6, `(.L_x_12) ;  /* 0x000000d000067945 */ /* 0x000fd80003800200 */
[----:B-1----:R-:W-:Y:S05]  /*07b0*/  @P0 BRA `(.L_x_13) ;  /* 0x00000000002c0947 */ /* 0x002fea0003800000 */
[----:B------:R-:W1:Y:S01]  /*07c0*/  F2F.F64.F32 R8, R17 ;  /* 0x0000001100087310 */ /* 0x000e620000201800 */
[----:B------:R-:W-:Y:S01]  /*07d0*/  MOV R0, 0x10 ;  /* 0x0000001000007802 */ /* 0x000fe20000000f00 */
[----:B------:R-:W2:Y:S01]  /*07e0*/  LDCU.64 UR4, c[0x4][0x8] ;  /* 0x01000100ff0477ac */ /* 0x000ea20008000a00 */
[----:B------:R-:W-:Y:S02]  /*07f0*/  IMAD.MOV.U32 R6, RZ, RZ, R22 ;  /* 0x000000ffff067224 */ /* 0x000fe400078e0016 */
[----:B------:R3:W4:Y:S01]  /*0800*/  LDC.64 R10, c[0x4][R0] ;  /* 0x01000000000a7b82 */ /* 0x0007220000000a00 */
[----:B------:R-:W-:Y:S01]  /*0810*/  IMAD.MOV.U32 R7, RZ, RZ, R2 ;  /* 0x000000ffff077224 */ /* 0x000fe200078e0002 */
[----:B-1----:R3:W-:Y:S01]  /*0820*/  STL.64 [R1], R8 ;  /* 0x0000000801007387 */ /* 0x0027e20000100a00 */
[----:B--2---:R-:W-:Y:S02]  /*0830*/  IMAD.U32 R4, RZ, RZ, UR4 ;  /* 0x00000004ff047e24 */ /* 0x004fe4000f8e00ff */
[----:B------:R-:W-:-:S07]  /*0840*/  IMAD.U32 R5, RZ, RZ, UR5 ;  /* 0x00000005ff057e24 */ /* 0x000fce000f8e00ff */
[----:B------:R-:W-:-:S07]  /*0850*/  LEPC R20, `(.L_x_13) ;  /* 0x000000001014794e */ /* 0x000fce0000000000 */
[----:B0--34-:R-:W-:Y:S05]  /*0860*/  CALL.ABS.NOINC R10 ;  /* 0x000000000a007343 */ /* 0x019fea0003c00000 */
.L_x_13:
[----:B------:R-:W-:Y:S05]  /*0870*/  BSYNC.RECONVERGENT B6 ;  /* 0x0000000000067941 */ /* 0x000fea0003800200 */
.L_x_12:
[----:B------:R-:W1:Y:S01]  /*0880*/  LDC R3, c[0x0][0x39c] ;  /* 0x0000e700ff037b82 */ /* 0x000e620000000800 */
[----:B------:R-:W-:Y:S01]  /*0890*/  ISETP.NE.AND P0, PT, R23, RZ, PT ;  /* 0x000000ff1700720c */ /* 0x000fe20003f05270 */
[----:B------:R-:W-:Y:S06]  /*08a0*/  BSSY.RECONVERGENT B6, `(.L_x_14) ;  /* 0x0000011000067945 */ /* 0x000fec0003800200 */
[----:B0-----:R-:W0:Y:S01]  /*08b0*/  LDC.64 R16, c[0x0][0x390] ;  /* 0x0000e400ff107b82 */ /* 0x001e220000000a00 */
[----:B-1----:R-:W-:-:S04]  /*08c0*/  IMAD R3, R3, 0x8, R26 ;  /* 0x0000000803037824 */ /* 0x002fc800078e021a */
[----:B0-----:R-:W-:-:S05]  /*08d0*/  IMAD.WIDE R16, R3, 0x4, R16 ;  /* 0x0000000403107825 */ /* 0x001fca00078e0210 */
[----:B------:R0:W-:Y:S01]  /*08e0*/  STG.E desc[UR36][R16.64], R18 ;  /* 0x0000001210007986 */ /* 0x0001e2000c101924 */
[----:B------:R-:W-:Y:S05]  /*08f0*/  @P0 BRA `(.L_x_15) ;  /* 0x00000000002c0947 */ /* 0x000fea0003800000 */
        /* <DEDUP_REMOVED lines=11> */
.L_x_15:
[----:B------:R-:W-:Y:S05]  /*09b0*/  BSYNC.RECONVERGENT B6 ;  /* 0x0000000000067941 */ /* 0x000fea0003800200 */
.L_x_14:
[----:B------:R-:W-:Y:S01]  /*09c0*/  ISETP.NE.AND P0, PT, R23, RZ, PT ;  /* 0x000000ff1700720c */ /* 0x000fe20003f05270 */
[----:B------:R1:W-:-:S12]  /*09d0*/  STG.E desc[UR36][R16.64+0x4], R19 ;  /* 0x0000041310007986 */ /* 0x0003d8000c101924 */
[----:B-1----:R-:W-:Y:S05]  /*09e0*/  @P0 EXIT ;  /* 0x000000000000094d */ /* 0x002fea0003800000 */
        /* <DEDUP_REMOVED lines=11> */
.L_x_16:
[----:B------:R-:W-:Y:S05]  /*0aa0*/  EXIT ;  /* 0x000000000000794d */ /* 0x000fea0003800000 */
.L_x_17:
        /* <DEDUP_REMOVED lines=13> */
.L_x_19:


//--------------------- .nv.global.init           --------------------------
	.section	.nv.global.init,"aw",@progbits
.nv.global.init:
	.type		$str,@object
	.size		$str,($str$1 - $str)
$str:
        /*0000*/ 	.byte	0x25, 0x64, 0x00
	.type		$str$1,@object
	.size		$str$1,(.L_1 - $str$1)
$str$1:
        /*0003*/ 	.byte	0x48, 0x65, 0x6c, 0x6c, 0x6f, 0x20, 0x25, 0x2e, 0x33, 0x66, 0x0a, 0x00
.L_1:


//--------------------- .nv.shared.reserved.0     --------------------------
	.section	.nv.shared.reserved.0,"aw",@nobits
	.weak		__nv_reservedSMEM_offset_0_alias
	.size		__nv_reservedSMEM_offset_0_alias, 0, 64
	.other		__nv_reservedSMEM_offset_0_alias,@"STO_CUDA_RESERVED_SHARED STV_DEFAULT"
__nv_reservedSMEM_offset_0_alias:
	.zero		0
	.zero		64


//--------------------- .nv.shared._Z9mmaKernelPK6__halfS1_Pfiii --------------------------
	.section	.nv.shared._Z9mmaKernelPK6__halfS1_Pfiii,"aw",@nobits
	.sectionflags	@""
	.align	16
.nv.shared._Z9mmaKernelPK6__halfS1_Pfiii:
	.zero		1792


//--------------------- .nv.constant0._Z11naiveKernelPK6__halfS1_Pfiii --------------------------
	.section	.nv.constant0._Z11naiveKernelPK6__halfS1_Pfiii,"a",@progbits
	.sectionflags	@""
	.align	4
.nv.constant0._Z11naiveKernelPK6__halfS1_Pfiii:
	.zero		932


//--------------------- .nv.constant0._Z9mmaKernelPK6__halfS1_Pfiii --------------------------
	.section	.nv.constant0._Z9mmaKernelPK6__halfS1_Pfiii,"a",@progbits
	.sectionflags	@""
	.align	4
.nv.constant0._Z9mmaKernelPK6__halfS1_Pfiii:
	.zero		932


//--------------------- SYMBOLS --------------------------

	.type		.nv.reservedSmem.offset0,@object
	.size		.nv.reservedSmem.offset0,0x4
	.type		.nv.reservedSmem.cap,@object
	.size		.nv.reservedSmem.cap,0x4
	.type		vprintf,@function
